// auto-generated by cutlass_sweep.gemm — config: {"arch": "sm_100", "cluster_m": 1, "cluster_n": 1, "dtype": "int8", "dtype_b": "int8", "layout": "nt", "stages": 0, "tile_k": 64, "tile_m": 64, "tile_n": 64}
#include "cutlass/cutlass.h"
#include "cutlass/gemm/collective/collective_builder.hpp"
#include "cutlass/gemm/device/gemm_universal_adapter.h"
#include "cutlass/gemm/kernel/gemm_universal.hpp"
#include "cutlass/epilogue/collective/collective_builder.hpp"

using ElemA = int8_t;
using ElemB = int8_t;
using ElemCD = int8_t;
using Acc  = int32_t;
using TileShape    = cute::Shape<cute::_64, cute::_64, cute::_64>;
using ClusterShape = cute::Shape<cute::_1, cute::_1, cute::_1>;

using CollectiveEpilogue = typename cutlass::epilogue::collective::CollectiveBuilder<
    cutlass::arch::Sm100, cutlass::arch::OpClassTensorOp,
    TileShape, ClusterShape,
    cutlass::epilogue::collective::EpilogueTileAuto,
    Acc, Acc,
    ElemCD, cutlass::layout::RowMajor, 128 / cutlass::sizeof_bits<ElemCD>::value,
    ElemCD, cutlass::layout::RowMajor, 128 / cutlass::sizeof_bits<ElemCD>::value,
    cutlass::epilogue::collective::EpilogueScheduleAuto
  >::CollectiveOp;

using CollectiveMainloop = typename cutlass::gemm::collective::CollectiveBuilder<
    cutlass::arch::Sm100, cutlass::arch::OpClassTensorOp,
    ElemA, cutlass::layout::RowMajor, 128 / cutlass::sizeof_bits<ElemA>::value,
    ElemB, cutlass::layout::ColumnMajor, 128 / cutlass::sizeof_bits<ElemB>::value,
    Acc,
    TileShape, ClusterShape,
    cutlass::gemm::collective::StageCountAutoCarveout<static_cast<int>(sizeof(typename CollectiveEpilogue::SharedStorage))>,
    cutlass::gemm::collective::KernelScheduleAuto
  >::CollectiveOp;

using GemmKernel = cutlass::gemm::kernel::GemmUniversal<
    cute::Shape<int,int,int,int>,
    CollectiveMainloop,
    CollectiveEpilogue
>;
using Gemm = cutlass::gemm::device::GemmUniversalAdapter<GemmKernel>;

// Force the device kernel symbol into the cubin without needing a host main.
auto* _anchor = &cutlass::device_kernel<GemmKernel>;


// ===== COMPILED SASS (sm_100a) =====

	.target	sm_100a

	.elftype	@"ET_EXEC"


//--------------------- .note.nv.tkinfo           --------------------------
	.section	.note.nv.tkinfo,"",@"SHT_NOTE"
	.sectionflags	@"SHF_NOTE_NV_TKINFO"
	.tkinfo
        /*0018*/ 	.word	0x00000002
        /*0030*/ 	.string	""
        /*0030*/ 	.string	"ptxas"
        /*0030*/ 	.string	"Cuda compilation tools, release 13.0, V13.0.88"
        /*0030*/ 	.string	"Build cuda_13.0.r13.0/compiler.36424714_0"
        /*0030*/ 	.string	"-arch sm_100a -m 64 "



//--------------------- .note.nv.cuinfo           --------------------------
	.section	.note.nv.cuinfo,"",@"SHT_NOTE"
	.sectionflags	@"SHF_NOTE_NV_CUINFO"
        /*0018*/ 	.short	0x0002
        /*001a*/ 	.short	0x0064
        /*001c*/ 	.short	0x0082
	.zero		2


//--------------------- .nv.info                  --------------------------
	.section	.nv.info,"",@"SHT_CUDA_INFO"
	.align	4


	//----- nvinfo : EIATTR_REGCOUNT
	.align		4
        /*0000*/ 	.byte	0x04, 0x2f
        /*0002*/ 	.short	(.L_19 - .L_18)
	.align		4
.L_18:
        /*0004*/ 	.word	index@(_ZN7cutlass13device_kernelINS_4gemm6kernel13GemmUniversalIN4cute5tupleIJiiiiEEENS1_10collective13CollectiveMmaINS1_35MainloopSm100TmaUmmaWarpSpecializedILi27ELi2ELi4ENS5_IJNS4_1CILi1EEESB_SB_EEEEENS5_IJNSA_ILi64EEESE_SE_EEEaNS5_IJlSB_lEEEaSG_NS4_8TiledMMAINS4_8MMA_AtomIJNS4_15SM100_MMA_S8_SSIaaiLi64ELi64ELNS4_4UMMA5MajorE0ELSL_0ELNSK_8SaturateE0EEEEEENS4_6LayoutISC_NS5_IJNSA_ILi0EEESQ_SQ_EEEEENS5_IJNS4_10UnderscoreEST_ST_EEEEENS4_13SM90_TMA_LOADENS4_14ComposedLayoutINS4_7SwizzleILi2ELi4ELi3EEENS4_18smem_ptr_flag_bitsILi8EEENSP_INS5_IJNSA_ILi8EEESE_EEENS5_IJSE_SB_EEEEEEEvNS4_8identityESW_S16_vS17_EENS_8epilogue10collective18CollectiveEpilogueINS19_23Sm100TmaWarpSpecializedILi1ELi1ELi32ELb0ELb0EEEJSF_NS5_IJNSP_ISE_SB_EES1E_EEEaSG_aSG_NS19_6fusion15FusionCallbacksIS1D_NS1G_17LinearCombinationIaiaiLNS_15FloatRoundStyleE2EEESF_S1F_JEEENS4_5SM1004TMEM4LOAD26SM100_TMEM_LOAD_16dp32b32xESW_S16_NS4_39AutoVectorizingCopyWithAssumedAlignmentILi128EEENS4_14SM90_TMA_STOREES16_S1R_S1R_EEEvvEEEEvNT_6ParamsE)
        /*0008*/ 	.word	0x0000007b


	//----- nvinfo : EIATTR_FRAME_SIZE
	.align		4
.L_19:
        /*000c*/ 	.byte	0x04, 0x11
        /*000e*/ 	.short	(.L_21 - .L_20)
	.align		4
.L_20:
        /*0010*/ 	.word	index@($__internal_2_$__cuda_sm10x_tcgen05_guardrail_trap_unallocated_columns_being_dealloced)
        /*0014*/ 	.word	0x00000000


	//----- nvinfo : EIATTR_FRAME_SIZE
	.align		4
.L_21:
        /*0018*/ 	.byte	0x04, 0x11
        /*001a*/ 	.short	(.L_23 - .L_22)
	.align		4
.L_22:
        /*001c*/ 	.word	index@($__internal_1_$__cuda_sm10x_tcgen05_guardrail_trap_phase_invalid_during_alloc)
        /*0020*/ 	.word	0x00000000


	//----- nvinfo : EIATTR_FRAME_SIZE
	.align		4
.L_23:
        /*0024*/ 	.byte	0x04, 0x11
        /*0026*/ 	.short	(.L_25 - .L_24)
	.align		4
.L_24:
        /*0028*/ 	.word	index@($__internal_0_$__cuda_sm10x_tcgen05_guardrail_trap_col_being_dealloced_not_returned_by_alloc)
        /*002c*/ 	.word	0x00000000


	//----- nvinfo : EIATTR_FRAME_SIZE
	.align		4
.L_25:
        /*0030*/ 	.byte	0x04, 0x11
        /*0032*/ 	.short	(.L_27 - .L_26)
	.align		4
.L_26:
        /*0034*/ 	.word	index@(_ZN7cutlass13device_kernelINS_4gemm6kernel13GemmUniversalIN4cute5tupleIJiiiiEEENS1_10collective13CollectiveMmaINS1_35MainloopSm100TmaUmmaWarpSpecializedILi27ELi2ELi4ENS5_IJNS4_1CILi1EEESB_SB_EEEEENS5_IJNSA_ILi64EEESE_SE_EEEaNS5_IJlSB_lEEEaSG_NS4_8TiledMMAINS4_8MMA_AtomIJNS4_15SM100_MMA_S8_SSIaaiLi64ELi64ELNS4_4UMMA5MajorE0ELSL_0ELNSK_8SaturateE0EEEEEENS4_6LayoutISC_NS5_IJNSA_ILi0EEESQ_SQ_EEEEENS5_IJNS4_10UnderscoreEST_ST_EEEEENS4_13SM90_TMA_LOADENS4_14ComposedLayoutINS4_7SwizzleILi2ELi4ELi3EEENS4_18smem_ptr_flag_bitsILi8EEENSP_INS5_IJNSA_ILi8EEESE_EEENS5_IJSE_SB_EEEEEEEvNS4_8identityESW_S16_vS17_EENS_8epilogue10collective18CollectiveEpilogueINS19_23Sm100TmaWarpSpecializedILi1ELi1ELi32ELb0ELb0EEEJSF_NS5_IJNSP_ISE_SB_EES1E_EEEaSG_aSG_NS19_6fusion15FusionCallbacksIS1D_NS1G_17LinearCombinationIaiaiLNS_15FloatRoundStyleE2EEESF_S1F_JEEENS4_5SM1004TMEM4LOAD26SM100_TMEM_LOAD_16dp32b32xESW_S16_NS4_39AutoVectorizingCopyWithAssumedAlignmentILi128EEENS4_14SM90_TMA_STOREES16_S1R_S1R_EEEvvEEEEvNT_6ParamsE)
        /*0038*/ 	.word	0x00000000


	//----- nvinfo : EIATTR_MIN_STACK_SIZE
	.align		4
.L_27:
        /*003c*/ 	.byte	0x04, 0x12
        /*003e*/ 	.short	(.L_29 - .L_28)
	.align		4
.L_28:
        /*0040*/ 	.word	index@(_ZN7cutlass13device_kernelINS_4gemm6kernel13GemmUniversalIN4cute5tupleIJiiiiEEENS1_10collective13CollectiveMmaINS1_35MainloopSm100TmaUmmaWarpSpecializedILi27ELi2ELi4ENS5_IJNS4_1CILi1EEESB_SB_EEEEENS5_IJNSA_ILi64EEESE_SE_EEEaNS5_IJlSB_lEEEaSG_NS4_8TiledMMAINS4_8MMA_AtomIJNS4_15SM100_MMA_S8_SSIaaiLi64ELi64ELNS4_4UMMA5MajorE0ELSL_0ELNSK_8SaturateE0EEEEEENS4_6LayoutISC_NS5_IJNSA_ILi0EEESQ_SQ_EEEEENS5_IJNS4_10UnderscoreEST_ST_EEEEENS4_13SM90_TMA_LOADENS4_14ComposedLayoutINS4_7SwizzleILi2ELi4ELi3EEENS4_18smem_ptr_flag_bitsILi8EEENSP_INS5_IJNSA_ILi8EEESE_EEENS5_IJSE_SB_EEEEEEEvNS4_8identityESW_S16_vS17_EENS_8epilogue10collective18CollectiveEpilogueINS19_23Sm100TmaWarpSpecializedILi1ELi1ELi32ELb0ELb0EEEJSF_NS5_IJNSP_ISE_SB_EES1E_EEEaSG_aSG_NS19_6fusion15FusionCallbacksIS1D_NS1G_17LinearCombinationIaiaiLNS_15FloatRoundStyleE2EEESF_S1F_JEEENS4_5SM1004TMEM4LOAD26SM100_TMEM_LOAD_16dp32b32xESW_S16_NS4_39AutoVectorizingCopyWithAssumedAlignmentILi128EEENS4_14SM90_TMA_STOREES16_S1R_S1R_EEEvvEEEEvNT_6ParamsE)
        /*0044*/ 	.word	0x00000000
.L_29:


//--------------------- .nv.compat                --------------------------
	.section	.nv.compat,"",@"SHT_CUDA_COMPAT_INFO"
	.align	4
        /*0000*/ 	.byte	0x02, 0x09, 0x01, 0x00, 0x02, 0x02, 0x03, 0x00, 0x02, 0x05, 0x06, 0x00, 0x03, 0x07, 0x01, 0x01
        /*0010*/ 	.byte	0x02, 0x03, 0x01, 0x00, 0x02, 0x06, 0x01, 0x00, 0x04, 0x0b, 0x08, 0x00, 0x01, 0x00, 0x00, 0x00
        /*0020*/ 	.byte	0x00, 0x00, 0x00, 0x00


//--------------------- .nv.info._ZN7cutlass13device_kernelINS_4gemm6kernel13GemmUniversalIN4cute5tupleIJiiiiEEENS1_10collective13CollectiveMmaINS1_35MainloopSm100TmaUmmaWarpSpecializedILi27ELi2ELi4ENS5_IJNS4_1CILi1EEESB_SB_EEEEENS5_IJNSA_ILi64EEESE_SE_EEEaNS5_IJlSB_lEEEaSG_NS4_8TiledMMAINS4_8MMA_AtomIJNS4_15SM100_MMA_S8_SSIaaiLi64ELi64ELNS4_4UMMA5MajorE0ELSL_0ELNSK_8SaturateE0EEEEEENS4_6LayoutISC_NS5_IJNSA_ILi0EEESQ_SQ_EEEEENS5_IJNS4_10UnderscoreEST_ST_EEEEENS4_13SM90_TMA_LOADENS4_14ComposedLayoutINS4_7SwizzleILi2ELi4ELi3EEENS4_18smem_ptr_flag_bitsILi8EEENSP_INS5_IJNSA_ILi8EEESE_EEENS5_IJSE_SB_EEEEEEEvNS4_8identityESW_S16_vS17_EENS_8epilogue10collective18CollectiveEpilogueINS19_23Sm100TmaWarpSpecializedILi1ELi1ELi32ELb0ELb0EEEJSF_NS5_IJNSP_ISE_SB_EES1E_EEEaSG_aSG_NS19_6fusion15FusionCallbacksIS1D_NS1G_17LinearCombinationIaiaiLNS_15FloatRoundStyleE2EEESF_S1F_JEEENS4_5SM1004TMEM4LOAD26SM100_TMEM_LOAD_16dp32b32xESW_S16_NS4_39AutoVectorizingCopyWithAssumedAlignmentILi128EEENS4_14SM90_TMA_STOREES16_S1R_S1R_EEEvvEEEEvNT_6ParamsE --------------------------
	.section	.nv.info._ZN7cutlass13device_kernelINS_4gemm6kernel13GemmUniversalIN4cute5tupleIJiiiiEEENS1_10collective13CollectiveMmaINS1_35MainloopSm100TmaUmmaWarpSpecializedILi27ELi2ELi4ENS5_IJNS4_1CILi1EEESB_SB_EEEEENS5_IJNSA_ILi64EEESE_SE_EEEaNS5_IJlSB_lEEEaSG_NS4_8TiledMMAINS4_8MMA_AtomIJNS4_15SM100_MMA_S8_SSIaaiLi64ELi64ELNS4_4UMMA5MajorE0ELSL_0ELNSK_8SaturateE0EEEEEENS4_6LayoutISC_NS5_IJNSA_ILi0EEESQ_SQ_EEEEENS5_IJNS4_10UnderscoreEST_ST_EEEEENS4_13SM90_TMA_LOADENS4_14ComposedLayoutINS4_7SwizzleILi2ELi4ELi3EEENS4_18smem_ptr_flag_bitsILi8EEENSP_INS5_IJNSA_ILi8EEESE_EEENS5_IJSE_SB_EEEEEEEvNS4_8identityESW_S16_vS17_EENS_8epilogue10collective18CollectiveEpilogueINS19_23Sm100TmaWarpSpecializedILi1ELi1ELi32ELb0ELb0EEEJSF_NS5_IJNSP_ISE_SB_EES1E_EEEaSG_aSG_NS19_6fusion15FusionCallbacksIS1D_NS1G_17LinearCombinationIaiaiLNS_15FloatRoundStyleE2EEESF_S1F_JEEENS4_5SM1004TMEM4LOAD26SM100_TMEM_LOAD_16dp32b32xESW_S16_NS4_39AutoVectorizingCopyWithAssumedAlignmentILi128EEENS4_14SM90_TMA_STOREES16_S1R_S1R_EEEvvEEEEvNT_6ParamsE,"",@"SHT_CUDA_INFO"
	.sectionflags	@""
	.align	4


	//----- nvinfo : EIATTR_CUDA_API_VERSION
	.align		4
        /*0000*/ 	.byte	0x04, 0x37
        /*0002*/ 	.short	(.L_31 - .L_30)
.L_30:
        /*0004*/ 	.word	0x00000082


	//----- nvinfo : EIATTR_KPARAM_INFO
	.align		4
.L_31:
        /*0008*/ 	.byte	0x04, 0x17
        /*000a*/ 	.short	(.L_33 - .L_32)
.L_32:
        /*000c*/ 	.word	0x00000000
        /*0010*/ 	.short	0x0000
        /*0012*/ 	.short	0x0000
        /*0014*/ 	.byte	0x00, 0xf0, 0x01, 0x20


	//----- nvinfo : EIATTR_AT_ENTRY_FRAGMENTS
	.align		4
.L_33:
        /*0018*/ 	.byte	0x04, 0x4f
        /*001a*/ 	.short	(.L_35 - .L_34)


	//   ....[0]....
.L_34:
        /*001c*/ 	.word	0x00000006


	//----- nvinfo : EIATTR_RESERVED_SMEM_USED
	.align		4
.L_35:
        /*0020*/ 	.byte	0x01, 0x41
	.zero		2


	//----- nvinfo : EIATTR_SPARSE_MMA_MASK
	.align		4
        /*0024*/ 	.byte	0x03, 0x50
        /*0026*/ 	.short	0x0000


	//----- nvinfo : EIATTR_TCGEN05_1CTA_USED
	.align		4
        /*0028*/ 	.byte	0x01, 0x51
	.zero		2


	//----- nvinfo : EIATTR_MAXREG_COUNT
	.align		4
        /*002c*/ 	.byte	0x03, 0x1b
        /*002e*/ 	.short	0x00ff


	//----- nvinfo : EIATTR_NUM_BARRIERS
	.align		4
        /*0030*/ 	.byte	0x02, 0x4c
        /*0032*/ 	.byte	0x07
	.zero		1


	//----- nvinfo : EIATTR_EXTERNS
	.align		4
        /*0034*/ 	.byte	0x04, 0x0f
        /*0036*/ 	.short	(.L_37 - .L_36)


	//   ....[0]....
	.align		4
.L_36:
        /*0038*/ 	.word	index@(__assertfail)


	//----- nvinfo : EIATTR_MERCURY_ISA_VERSION
	.align		4
.L_37:
        /*003c*/ 	.byte	0x03, 0x5f
        /*003e*/ 	.short	0x0101


	//----- nvinfo : EIATTR_INT_WARP_WIDE_INSTR_OFFSETS
	.align		4
        /*0040*/ 	.byte	0x04, 0x31
        /*0042*/ 	.short	(.L_39 - .L_38)


	//   ....[0]....
.L_38:
        /*0044*/ 	.word	0x00002070


	//   ....[1]....
        /*0048*/ 	.word	0x00004730


	//   ....[2]....
        /*004c*/ 	.word	0x00004750


	//   ....[3]....
        /*0050*/ 	.word	0x00004780


	//   ....[4]....
        /*0054*/ 	.word	0x00005190


	//   ....[5]....
        /*0058*/ 	.word	0x00005280


	//----- nvinfo : EIATTR_COOP_GROUP_MASK_REGIDS
	.align		4
.L_39:
        /*005c*/ 	.byte	0x04, 0x29
        /*005e*/ 	.short	(.L_41 - .L_40)


	//   ....[0]....
.L_40:
        /*0060*/ 	.word	0xffffffff


	//   ....[1]....
        /*0064*/ 	.word	0xffffffff


	//   ....[2]....
        /*0068*/ 	.word	0xffffffff


	//   ....[3]....
        /*006c*/ 	.word	0xffffffff


	//   ....[4]....
        /*0070*/ 	.word	0xffffffff


	//   ....[5]....
        /*0074*/ 	.word	0xffffffff


	//   ....[6]....
        /*0078*/ 	.word	0xffffffff


	//   ....[7]....
        /*007c*/ 	.word	0xffffffff


	//   ....[8]....
        /*0080*/ 	.word	0xffffffff


	//   ....[9]....
        /*0084*/ 	.word	0xffffffff


	//   ....[10]....
        /*0088*/ 	.word	0xffffffff


	//   ....[11]....
        /*008c*/ 	.word	0xffffffff


	//   ....[12]....
        /*0090*/ 	.word	0xffffffff


	//----- nvinfo : EIATTR_COOP_GROUP_INSTR_OFFSETS
	.align		4
.L_41:
        /*0094*/ 	.byte	0x04, 0x28
        /*0096*/ 	.short	(.L_43 - .L_42)


	//   ....[0]....
.L_42:
        /*0098*/ 	.word	0x00000090


	//   ....[1]....
        /*009c*/ 	.word	0x000004d0


	//   ....[2]....
        /*00a0*/ 	.word	0x00000950


	//   ....[3]....
        /*00a4*/ 	.word	0x00000a90


	//   ....[4]....
        /*00a8*/ 	.word	0x00000b90


	//   ....[5]....
        /*00ac*/ 	.word	0x00000d00


	//   ....[6]....
        /*00b0*/ 	.word	0x00000ea0


	//   ....[7]....
        /*00b4*/ 	.word	0x00001f50


	//   ....[8]....
        /*00b8*/ 	.word	0x00003a20


	//   ....[9]....
        /*00bc*/ 	.word	0x00003c30


	//   ....[10]....
        /*00c0*/ 	.word	0x00003c60


	//   ....[11]....
        /*00c4*/ 	.word	0x00004610


	//   ....[12]....
        /*00c8*/ 	.word	0x00004840


	//----- nvinfo : EIATTR_VRC_CTA_INIT_COUNT
	.align		4
.L_43:
        /*00cc*/ 	.byte	0x02, 0x4a
        /*00ce*/ 	.byte	0x80
	.zero		1


	//----- nvinfo : EIATTR_SYSCALL_OFFSETS
	.align		4
        /*00d0*/ 	.byte	0x04, 0x46
        /*00d2*/ 	.short	(.L_45 - .L_44)


	//   ....[0]....
.L_44:
        /*00d4*/ 	.word	0x00005ca0


	//   ....[1]....
        /*00d8*/ 	.word	0x00005de0


	//   ....[2]....
        /*00dc*/ 	.word	0x00006540


	//----- nvinfo : EIATTR_MBARRIER_INSTR_OFFSETS
	.align		4
.L_45:
        /*00e0*/ 	.byte	0x04, 0x39
        /*00e2*/ 	.short	(.L_47 - .L_46)


	//   ....[0]....
.L_46:
        /*00e4*/ 	.word	0x000005d0
        /*00e8*/ 	.word	0x000000ff
        /*00ec*/ 	.word	0x00000000
        /*00f0*/ 	.short	0x0100
        /*00f2*/ 	.byte	0x05
	.zero		1


	//   ....[1]....
        /*00f4*/ 	.word	0x000005e0
        /*00f8*/ 	.word	0x000000ff
        /*00fc*/ 	.word	0x000000d8
        /*0100*/ 	.short	0x0100
        /*0102*/ 	.byte	0x05
	.zero		1


	//   ....[2]....
        /*0104*/ 	.word	0x000005f0
        /*0108*/ 	.word	0x000000ff
        /*010c*/ 	.word	0x00000008
        /*0110*/ 	.short	0x0100
        /*0112*/ 	.byte	0x05
	.zero		1


	//   ....[3]....
        /*0114*/ 	.word	0x00000600
        /*0118*/ 	.word	0x000000ff
        /*011c*/ 	.word	0x000000e0
        /*0120*/ 	.short	0x0100
        /*0122*/ 	.byte	0x05
	.zero		1


	//   ....[4]....
        /*0124*/ 	.word	0x00000610
        /*0128*/ 	.word	0x000000ff
        /*012c*/ 	.word	0x00000010
        /*0130*/ 	.short	0x0100
        /*0132*/ 	.byte	0x05
	.zero		1


	//   ....[5]....
        /*0134*/ 	.word	0x00000620
        /*0138*/ 	.word	0x000000ff
        /*013c*/ 	.word	0x000000e8
        /*0140*/ 	.short	0x0100
        /*0142*/ 	.byte	0x05
	.zero		1


	//   ....[6]....
        /*0144*/ 	.word	0x00000630
        /*0148*/ 	.word	0x000000ff
        /*014c*/ 	.word	0x00000018
        /*0150*/ 	.short	0x0100
        /*0152*/ 	.byte	0x05
	.zero		1


	//   ....[7]....
        /*0154*/ 	.word	0x00000640
        /*0158*/ 	.word	0x000000ff
        /*015c*/ 	.word	0x000000f0
        /*0160*/ 	.short	0x0100
        /*0162*/ 	.byte	0x05
	.zero		1


	//   ....[8]....
        /*0164*/ 	.word	0x00000650
        /*0168*/ 	.word	0x000000ff
        /*016c*/ 	.word	0x00000020
        /*0170*/ 	.short	0x0100
        /*0172*/ 	.byte	0x05
	.zero		1


	//   ....[9]....
        /*0174*/ 	.word	0x00000660
        /*0178*/ 	.word	0x000000ff
        /*017c*/ 	.word	0x000000f8
        /*0180*/ 	.short	0x0100
        /*0182*/ 	.byte	0x05
	.zero		1


	//   ....[10]....
        /*0184*/ 	.word	0x00000670
        /*0188*/ 	.word	0x000000ff
        /*018c*/ 	.word	0x00000028
        /*0190*/ 	.short	0x0100
        /*0192*/ 	.byte	0x05
	.zero		1


	//   ....[11]....
        /*0194*/ 	.word	0x00000680
        /*0198*/ 	.word	0x000000ff
        /*019c*/ 	.word	0x00000100
        /*01a0*/ 	.short	0x0100
        /*01a2*/ 	.byte	0x05
	.zero		1


	//   ....[12]....
        /*01a4*/ 	.word	0x00000690
        /*01a8*/ 	.word	0x000000ff
        /*01ac*/ 	.word	0x00000030
        /*01b0*/ 	.short	0x0100
        /*01b2*/ 	.byte	0x05
	.zero		1


	//   ....[13]....
        /*01b4*/ 	.word	0x000006a0
        /*01b8*/ 	.word	0x000000ff
        /*01bc*/ 	.word	0x00000108
        /*01c0*/ 	.short	0x0100
        /*01c2*/ 	.byte	0x05
	.zero		1


	//   ....[14]....
        /*01c4*/ 	.word	0x000006b0
        /*01c8*/ 	.word	0x000000ff
        /*01cc*/ 	.word	0x00000038
        /*01d0*/ 	.short	0x0100
        /*01d2*/ 	.byte	0x05
	.zero		1


	//   ....[15]....
        /*01d4*/ 	.word	0x000006c0
        /*01d8*/ 	.word	0x000000ff
        /*01dc*/ 	.word	0x00000110
        /*01e0*/ 	.short	0x0100
        /*01e2*/ 	.byte	0x05
	.zero		1


	//   ....[16]....
        /*01e4*/ 	.word	0x000006d0
        /*01e8*/ 	.word	0x000000ff
        /*01ec*/ 	.word	0x00000040
        /*01f0*/ 	.short	0x0100
        /*01f2*/ 	.byte	0x05
	.zero		1


	//   ....[17]....
        /*01f4*/ 	.word	0x000006e0
        /*01f8*/ 	.word	0x000000ff
        /*01fc*/ 	.word	0x00000118
        /*0200*/ 	.short	0x0100
        /*0202*/ 	.byte	0x05
	.zero		1


	//   ....[18]....
        /*0204*/ 	.word	0x000006f0
        /*0208*/ 	.word	0x000000ff
        /*020c*/ 	.word	0x00000048
        /*0210*/ 	.short	0x0100
        /*0212*/ 	.byte	0x05
	.zero		1


	//   ....[19]....
        /*0214*/ 	.word	0x00000700
        /*0218*/ 	.word	0x000000ff
        /*021c*/ 	.word	0x00000120
        /*0220*/ 	.short	0x0100
        /*0222*/ 	.byte	0x05
	.zero		1


	//   ....[20]....
        /*0224*/ 	.word	0x00000710
        /*0228*/ 	.word	0x000000ff
        /*022c*/ 	.word	0x00000050
        /*0230*/ 	.short	0x0100
        /*0232*/ 	.byte	0x05
	.zero		1


	//   ....[21]....
        /*0234*/ 	.word	0x00000720
        /*0238*/ 	.word	0x000000ff
        /*023c*/ 	.word	0x00000128
        /*0240*/ 	.short	0x0100
        /*0242*/ 	.byte	0x05
	.zero		1


	//   ....[22]....
        /*0244*/ 	.word	0x00000730
        /*0248*/ 	.word	0x000000ff
        /*024c*/ 	.word	0x00000058
        /*0250*/ 	.short	0x0100
        /*0252*/ 	.byte	0x05
	.zero		1


	//   ....[23]....
        /*0254*/ 	.word	0x00000740
        /*0258*/ 	.word	0x000000ff
        /*025c*/ 	.word	0x00000130
        /*0260*/ 	.short	0x0100
        /*0262*/ 	.byte	0x05
	.zero		1


	//   ....[24]....
        /*0264*/ 	.word	0x00000750
        /*0268*/ 	.word	0x000000ff
        /*026c*/ 	.word	0x00000060
        /*0270*/ 	.short	0x0100
        /*0272*/ 	.byte	0x05
	.zero		1


	//   ....[25]....
        /*0274*/ 	.word	0x00000760
        /*0278*/ 	.word	0x000000ff
        /*027c*/ 	.word	0x00000138
        /*0280*/ 	.short	0x0100
        /*0282*/ 	.byte	0x05
	.zero		1


	//   ....[26]....
        /*0284*/ 	.word	0x00000770
        /*0288*/ 	.word	0x000000ff
        /*028c*/ 	.word	0x00000068
        /*0290*/ 	.short	0x0100
        /*0292*/ 	.byte	0x05
	.zero		1


	//   ....[27]....
        /*0294*/ 	.word	0x00000780
        /*0298*/ 	.word	0x000000ff
        /*029c*/ 	.word	0x00000140
        /*02a0*/ 	.short	0x0100
        /*02a2*/ 	.byte	0x05
	.zero		1


	//   ....[28]....
        /*02a4*/ 	.word	0x00000790
        /*02a8*/ 	.word	0x000000ff
        /*02ac*/ 	.word	0x00000070
        /*02b0*/ 	.short	0x0100
        /*02b2*/ 	.byte	0x05
	.zero		1


	//   ....[29]....
        /*02b4*/ 	.word	0x000007a0
        /*02b8*/ 	.word	0x000000ff
        /*02bc*/ 	.word	0x00000148
        /*02c0*/ 	.short	0x0100
        /*02c2*/ 	.byte	0x05
	.zero		1


	//   ....[30]....
        /*02c4*/ 	.word	0x000007b0
        /*02c8*/ 	.word	0x000000ff
        /*02cc*/ 	.word	0x00000078
        /*02d0*/ 	.short	0x0100
        /*02d2*/ 	.byte	0x05
	.zero		1


	//   ....[31]....
        /*02d4*/ 	.word	0x000007c0
        /*02d8*/ 	.word	0x000000ff
        /*02dc*/ 	.word	0x00000150
        /*02e0*/ 	.short	0x0100
        /*02e2*/ 	.byte	0x05
	.zero		1


	//   ....[32]....
        /*02e4*/ 	.word	0x000007d0
        /*02e8*/ 	.word	0x000000ff
        /*02ec*/ 	.word	0x00000080
        /*02f0*/ 	.short	0x0100
        /*02f2*/ 	.byte	0x05
	.zero		1


	//   ....[33]....
        /*02f4*/ 	.word	0x000007e0
        /*02f8*/ 	.word	0x000000ff
        /*02fc*/ 	.word	0x00000158
        /*0300*/ 	.short	0x0100
        /*0302*/ 	.byte	0x05
	.zero		1


	//   ....[34]....
        /*0304*/ 	.word	0x000007f0
        /*0308*/ 	.word	0x000000ff
        /*030c*/ 	.word	0x00000088
        /*0310*/ 	.short	0x0100
        /*0312*/ 	.byte	0x05
	.zero		1


	//   ....[35]....
        /*0314*/ 	.word	0x00000800
        /*0318*/ 	.word	0x000000ff
        /*031c*/ 	.word	0x00000160
        /*0320*/ 	.short	0x0100
        /*0322*/ 	.byte	0x05
	.zero		1


	//   ....[36]....
        /*0324*/ 	.word	0x00000810
        /*0328*/ 	.word	0x000000ff
        /*032c*/ 	.word	0x00000090
        /*0330*/ 	.short	0x0100
        /*0332*/ 	.byte	0x05
	.zero		1


	//   ....[37]....
        /*0334*/ 	.word	0x00000820
        /*0338*/ 	.word	0x000000ff
        /*033c*/ 	.word	0x00000168
        /*0340*/ 	.short	0x0100
        /*0342*/ 	.byte	0x05
	.zero		1


	//   ....[38]....
        /*0344*/ 	.word	0x00000830
        /*0348*/ 	.word	0x000000ff
        /*034c*/ 	.word	0x00000098
        /*0350*/ 	.short	0x0100
        /*0352*/ 	.byte	0x05
	.zero		1


	//   ....[39]....
        /*0354*/ 	.word	0x00000840
        /*0358*/ 	.word	0x000000ff
        /*035c*/ 	.word	0x00000170
        /*0360*/ 	.short	0x0100
        /*0362*/ 	.byte	0x05
	.zero		1


	//   ....[40]....
        /*0364*/ 	.word	0x00000850
        /*0368*/ 	.word	0x000000ff
        /*036c*/ 	.word	0x000000a0
        /*0370*/ 	.short	0x0100
        /*0372*/ 	.byte	0x05
	.zero		1


	//   ....[41]....
        /*0374*/ 	.word	0x00000860
        /*0378*/ 	.word	0x000000ff
        /*037c*/ 	.word	0x00000178
        /*0380*/ 	.short	0x0100
        /*0382*/ 	.byte	0x05
	.zero		1


	//   ....[42]....
        /*0384*/ 	.word	0x00000870
        /*0388*/ 	.word	0x000000ff
        /*038c*/ 	.word	0x000000a8
        /*0390*/ 	.short	0x0100
        /*0392*/ 	.byte	0x05
	.zero		1


	//   ....[43]....
        /*0394*/ 	.word	0x00000880
        /*0398*/ 	.word	0x000000ff
        /*039c*/ 	.word	0x00000180
        /*03a0*/ 	.short	0x0100
        /*03a2*/ 	.byte	0x05
	.zero		1


	//   ....[44]....
        /*03a4*/ 	.word	0x00000890
        /*03a8*/ 	.word	0x000000ff
        /*03ac*/ 	.word	0x000000b0
        /*03b0*/ 	.short	0x0100
        /*03b2*/ 	.byte	0x05
	.zero		1


	//   ....[45]....
        /*03b4*/ 	.word	0x000008a0
        /*03b8*/ 	.word	0x000000ff
        /*03bc*/ 	.word	0x00000188
        /*03c0*/ 	.short	0x0100
        /*03c2*/ 	.byte	0x05
	.zero		1


	//   ....[46]....
        /*03c4*/ 	.word	0x000008b0
        /*03c8*/ 	.word	0x000000ff
        /*03cc*/ 	.word	0x000000b8
        /*03d0*/ 	.short	0x0100
        /*03d2*/ 	.byte	0x05
	.zero		1


	//   ....[47]....
        /*03d4*/ 	.word	0x000008c0
        /*03d8*/ 	.word	0x000000ff
        /*03dc*/ 	.word	0x00000190
        /*03e0*/ 	.short	0x0100
        /*03e2*/ 	.byte	0x05
	.zero		1


	//   ....[48]....
        /*03e4*/ 	.word	0x000008d0
        /*03e8*/ 	.word	0x000000ff
        /*03ec*/ 	.word	0x000000c0
        /*03f0*/ 	.short	0x0100
        /*03f2*/ 	.byte	0x05
	.zero		1


	//   ....[49]....
        /*03f4*/ 	.word	0x000008e0
        /*03f8*/ 	.word	0x000000ff
        /*03fc*/ 	.word	0x00000198
        /*0400*/ 	.short	0x0100
        /*0402*/ 	.byte	0x05
	.zero		1


	//   ....[50]....
        /*0404*/ 	.word	0x000008f0
        /*0408*/ 	.word	0x000000ff
        /*040c*/ 	.word	0x000000c8
        /*0410*/ 	.short	0x0100
        /*0412*/ 	.byte	0x05
	.zero		1


	//   ....[51]....
        /*0414*/ 	.word	0x00000900
        /*0418*/ 	.word	0x000000ff
        /*041c*/ 	.word	0x000001a0
        /*0420*/ 	.short	0x0100
        /*0422*/ 	.byte	0x05
	.zero		1


	//   ....[52]....
        /*0424*/ 	.word	0x00000910
        /*0428*/ 	.word	0x000000ff
        /*042c*/ 	.word	0x000000d0
        /*0430*/ 	.short	0x0100
        /*0432*/ 	.byte	0x05
	.zero		1


	//   ....[53]....
        /*0434*/ 	.word	0x00000920
        /*0438*/ 	.word	0x000000ff
        /*043c*/ 	.word	0x000001a8
        /*0440*/ 	.short	0x0100
        /*0442*/ 	.byte	0x05
	.zero		1


	//   ....[54]....
        /*0444*/ 	.word	0x00000a60
        /*0448*/ 	.word	0x000000ff
        /*044c*/ 	.word	0x000001b0
        /*0450*/ 	.short	0x0100
        /*0452*/ 	.byte	0x06
	.zero		1


	//   ....[55]....
        /*0454*/ 	.word	0x00000a70
        /*0458*/ 	.word	0x000000ff
        /*045c*/ 	.word	0x000001b8
        /*0460*/ 	.short	0x0100
        /*0462*/ 	.byte	0x06
	.zero		1


	//   ....[56]....
        /*0464*/ 	.word	0x00000b60
        /*0468*/ 	.word	0x000000ff
        /*046c*/ 	.word	0x000001c0
        /*0470*/ 	.short	0x0100
        /*0472*/ 	.byte	0x05
	.zero		1


	//   ....[57]....
        /*0474*/ 	.word	0x00000b70
        /*0478*/ 	.word	0x000000ff
        /*047c*/ 	.word	0x000001c8
        /*0480*/ 	.short	0x0100
        /*0482*/ 	.byte	0x05
	.zero		1


	//   ....[58]....
        /*0484*/ 	.word	0x00000cb0
        /*0488*/ 	.word	0x000000ff
        /*048c*/ 	.word	0x000001d0
        /*0490*/ 	.short	0x0100
        /*0492*/ 	.byte	0x05
	.zero		1


	//   ....[59]....
        /*0494*/ 	.word	0x00000cc0
        /*0498*/ 	.word	0x000000ff
        /*049c*/ 	.word	0x000001e0
        /*04a0*/ 	.short	0x0100
        /*04a2*/ 	.byte	0x05
	.zero		1


	//   ....[60]....
        /*04a4*/ 	.word	0x00000cd0
        /*04a8*/ 	.word	0x000000ff
        /*04ac*/ 	.word	0x000001d8
        /*04b0*/ 	.short	0x0100
        /*04b2*/ 	.byte	0x05
	.zero		1


	//   ....[61]....
        /*04b4*/ 	.word	0x00000ce0
        /*04b8*/ 	.word	0x000000ff
        /*04bc*/ 	.word	0x000001e8
        /*04c0*/ 	.short	0x0100
        /*04c2*/ 	.byte	0x05
	.zero		1


	//   ....[62]....
        /*04c4*/ 	.word	0x00000e10
        /*04c8*/ 	.word	0x000000ff
        /*04cc*/ 	.word	0x000001f0
        /*04d0*/ 	.short	0x0100
        /*04d2*/ 	.byte	0x06
	.zero		1


	//   ....[63]....
        /*04d4*/ 	.word	0x00000e20
        /*04d8*/ 	.word	0x000000ff
        /*04dc*/ 	.word	0x00000210
        /*04e0*/ 	.short	0x0100
        /*04e2*/ 	.byte	0x06
	.zero		1


	//   ....[64]....
        /*04e4*/ 	.word	0x00000e30
        /*04e8*/ 	.word	0x000000ff
        /*04ec*/ 	.word	0x000001f8
        /*04f0*/ 	.short	0x0100
        /*04f2*/ 	.byte	0x06
	.zero		1


	//   ....[65]....
        /*04f4*/ 	.word	0x00000e40
        /*04f8*/ 	.word	0x000000ff
        /*04fc*/ 	.word	0x00000218
        /*0500*/ 	.short	0x0100
        /*0502*/ 	.byte	0x06
	.zero		1


	//   ....[66]....
        /*0504*/ 	.word	0x00000e50
        /*0508*/ 	.word	0x000000ff
        /*050c*/ 	.word	0x00000200
        /*0510*/ 	.short	0x0100
        /*0512*/ 	.byte	0x06
	.zero		1


	//   ....[67]....
        /*0514*/ 	.word	0x00000e60
        /*0518*/ 	.word	0x000000ff
        /*051c*/ 	.word	0x00000220
        /*0520*/ 	.short	0x0100
        /*0522*/ 	.byte	0x06
	.zero		1


	//   ....[68]....
        /*0524*/ 	.word	0x00000e70
        /*0528*/ 	.word	0x000000ff
        /*052c*/ 	.word	0x00000208
        /*0530*/ 	.short	0x0100
        /*0532*/ 	.byte	0x06
	.zero		1


	//   ....[69]....
        /*0534*/ 	.word	0x00000e80
        /*0538*/ 	.word	0x000000ff
        /*053c*/ 	.word	0x00000228
        /*0540*/ 	.short	0x0100
        /*0542*/ 	.byte	0x06
	.zero		1


	//   ....[70]....
        /*0544*/ 	.word	0x00000f70
        /*0548*/ 	.word	0x000000ff
        /*054c*/ 	.word	0x00000230
        /*0550*/ 	.short	0x0100
        /*0552*/ 	.byte	0x05
	.zero		1


	//   ....[71]....
        /*0554*/ 	.word	0x00000f80
        /*0558*/ 	.word	0x000000ff
        /*055c*/ 	.word	0x00000240
        /*0560*/ 	.short	0x0100
        /*0562*/ 	.byte	0x05
	.zero		1


	//   ....[72]....
        /*0564*/ 	.word	0x00000f90
        /*0568*/ 	.word	0x000000ff
        /*056c*/ 	.word	0x00000238
        /*0570*/ 	.short	0x0100
        /*0572*/ 	.byte	0x05
	.zero		1


	//   ....[73]....
        /*0574*/ 	.word	0x00000fa0
        /*0578*/ 	.word	0x000000ff
        /*057c*/ 	.word	0x00000248
        /*0580*/ 	.short	0x0100
        /*0582*/ 	.byte	0x05
	.zero		1


	//   ....[74]....
        /*0584*/ 	.word	0x00001870
        /*0588*/ 	.word	0x00000003
        /*058c*/ 	.word	0x00000240
        /*0590*/ 	.short	0x010a
        /*0592*/ 	.byte	0xff
	.zero		1


	//   ....[75]....
        /*0594*/ 	.word	0x000018a0
        /*0598*/ 	.word	0x00000003
        /*059c*/ 	.word	0x00000230
        /*05a0*/ 	.short	0x0101
        /*05a2*/ 	.byte	0xff
	.zero		1


	//   ....[76]....
        /*05a4*/ 	.word	0x00001970
        /*05a8*/ 	.word	0x000000ff
        /*05ac*/ 	.word	0x000000d8
        /*05b0*/ 	.short	0x010a
        /*05b2*/ 	.byte	0x08
	.zero		1


	//   ....[77]....
        /*05b4*/ 	.word	0x00001a10
        /*05b8*/ 	.word	0x000000ff
        /*05bc*/ 	.word	0x000000d8
        /*05c0*/ 	.short	0x010a
        /*05c2*/ 	.byte	0x21
	.zero		1


	//   ....[78]....
        /*05c4*/ 	.word	0x00001b70
        /*05c8*/ 	.word	0x000000ff
        /*05cc*/ 	.word	0x000000d8
        /*05d0*/ 	.short	0x010a
        /*05d2*/ 	.byte	0x08
	.zero		1


	//   ....[79]....
        /*05d4*/ 	.word	0x00001c60
        /*05d8*/ 	.word	0x000000ff
        /*05dc*/ 	.word	0x000001c8
        /*05e0*/ 	.short	0x0101
        /*05e2*/ 	.byte	0x04
	.zero		1


	//   ....[80]....
        /*05e4*/ 	.word	0x00001c80
        /*05e8*/ 	.word	0x000000ff
        /*05ec*/ 	.word	0x000000d8
        /*05f0*/ 	.short	0x010a
        /*05f2*/ 	.byte	0x08
	.zero		1


	//   ....[81]....
        /*05f4*/ 	.word	0x00001d00
        /*05f8*/ 	.word	0x000000ff
        /*05fc*/ 	.word	0x000000d8
        /*0600*/ 	.short	0x010a
        /*0602*/ 	.byte	0x11
	.zero		1


	//   ....[82]....
        /*0604*/ 	.word	0x00001e60
        /*0608*/ 	.word	0x000000ff
        /*060c*/ 	.word	0x000000d8
        /*0610*/ 	.short	0x010a
        /*0612*/ 	.byte	0x08
	.zero		1


	//   ....[83]....
        /*0614*/ 	.word	0x00001f80
        /*0618*/ 	.word	0x00000002
        /*061c*/ 	.word	0x000001d0
        /*0620*/ 	.short	0x010a
        /*0622*/ 	.byte	0xff
	.zero		1


	//   ....[84]....
        /*0624*/ 	.word	0x00002040
        /*0628*/ 	.word	0x00000002
        /*062c*/ 	.word	0x00000000
        /*0630*/ 	.short	0x0101
        /*0632*/ 	.byte	0xff
	.zero		1


	//   ....[85]....
        /*0634*/ 	.word	0x000025a0
        /*0638*/ 	.word	0x000000ff
        /*063c*/ 	.word	0x00000000
        /*0640*/ 	.short	0x010a
        /*0642*/ 	.byte	0x05
	.zero		1


	//   ....[86]....
        /*0644*/ 	.word	0x00002630
        /*0648*/ 	.word	0x000000ff
        /*064c*/ 	.word	0x00000000
        /*0650*/ 	.short	0x010a
        /*0652*/ 	.byte	0x05
	.zero		1


	//   ....[87]....
        /*0654*/ 	.word	0x000026c0
        /*0658*/ 	.word	0x000000ff
        /*065c*/ 	.word	0x00000000
        /*0660*/ 	.short	0x010a
        /*0662*/ 	.byte	0x05
	.zero		1


	//   ....[88]....
        /*0664*/ 	.word	0x00002750
        /*0668*/ 	.word	0x000000ff
        /*066c*/ 	.word	0x00000000
        /*0670*/ 	.short	0x010a
        /*0672*/ 	.byte	0x05
	.zero		1


	//   ....[89]....
        /*0674*/ 	.word	0x000027e0
        /*0678*/ 	.word	0x000000ff
        /*067c*/ 	.word	0x00000000
        /*0680*/ 	.short	0x010a
        /*0682*/ 	.byte	0x05
	.zero		1


	//   ....[90]....
        /*0684*/ 	.word	0x00002870
        /*0688*/ 	.word	0x000000ff
        /*068c*/ 	.word	0x00000000
        /*0690*/ 	.short	0x010a
        /*0692*/ 	.byte	0x05
	.zero		1


	//   ....[91]....
        /*0694*/ 	.word	0x00002900
        /*0698*/ 	.word	0x000000ff
        /*069c*/ 	.word	0x00000000
        /*06a0*/ 	.short	0x010a
        /*06a2*/ 	.byte	0x05
	.zero		1


	//   ....[92]....
        /*06a4*/ 	.word	0x00002990
        /*06a8*/ 	.word	0x000000ff
        /*06ac*/ 	.word	0x00000000
        /*06b0*/ 	.short	0x010a
        /*06b2*/ 	.byte	0x05
	.zero		1


	//   ....[93]....
        /*06b4*/ 	.word	0x00002a20
        /*06b8*/ 	.word	0x000000ff
        /*06bc*/ 	.word	0x00000000
        /*06c0*/ 	.short	0x010a
        /*06c2*/ 	.byte	0x05
	.zero		1


	//   ....[94]....
        /*06c4*/ 	.word	0x00002ab0
        /*06c8*/ 	.word	0x000000ff
        /*06cc*/ 	.word	0x00000000
        /*06d0*/ 	.short	0x010a
        /*06d2*/ 	.byte	0x05
	.zero		1


	//   ....[95]....
        /*06d4*/ 	.word	0x00002b40
        /*06d8*/ 	.word	0x000000ff
        /*06dc*/ 	.word	0x00000000
        /*06e0*/ 	.short	0x010a
        /*06e2*/ 	.byte	0x05
	.zero		1


	//   ....[96]....
        /*06e4*/ 	.word	0x00002bd0
        /*06e8*/ 	.word	0x000000ff
        /*06ec*/ 	.word	0x00000000
        /*06f0*/ 	.short	0x010a
        /*06f2*/ 	.byte	0x05
	.zero		1


	//   ....[97]....
        /*06f4*/ 	.word	0x00002c60
        /*06f8*/ 	.word	0x000000ff
        /*06fc*/ 	.word	0x00000000
        /*0700*/ 	.short	0x010a
        /*0702*/ 	.byte	0x05
	.zero		1


	//   ....[98]....
        /*0704*/ 	.word	0x00002cf0
        /*0708*/ 	.word	0x000000ff
        /*070c*/ 	.word	0x00000000
        /*0710*/ 	.short	0x010a
        /*0712*/ 	.byte	0x05
	.zero		1


	//   ....[99]....
        /*0714*/ 	.word	0x00002d80
        /*0718*/ 	.word	0x000000ff
        /*071c*/ 	.word	0x00000000
        /*0720*/ 	.short	0x010a
        /*0722*/ 	.byte	0x05
	.zero		1


	//   ....[100]....
        /*0724*/ 	.word	0x00002e10
        /*0728*/ 	.word	0x000000ff
        /*072c*/ 	.word	0x00000000
        /*0730*/ 	.short	0x010a
        /*0732*/ 	.byte	0x05
	.zero		1


	//   ....[101]....
        /*0734*/ 	.word	0x00002ea0
        /*0738*/ 	.word	0x000000ff
        /*073c*/ 	.word	0x00000000
        /*0740*/ 	.short	0x010a
        /*0742*/ 	.byte	0x05
	.zero		1


	//   ....[102]....
        /*0744*/ 	.word	0x00002f30
        /*0748*/ 	.word	0x000000ff
        /*074c*/ 	.word	0x00000000
        /*0750*/ 	.short	0x010a
        /*0752*/ 	.byte	0x05
	.zero		1


	//   ....[103]....
        /*0754*/ 	.word	0x00002fc0
        /*0758*/ 	.word	0x000000ff
        /*075c*/ 	.word	0x00000000
        /*0760*/ 	.short	0x010a
        /*0762*/ 	.byte	0x05
	.zero		1


	//   ....[104]....
        /*0764*/ 	.word	0x00003050
        /*0768*/ 	.word	0x000000ff
        /*076c*/ 	.word	0x00000000
        /*0770*/ 	.short	0x010a
        /*0772*/ 	.byte	0x05
	.zero		1


	//   ....[105]....
        /*0774*/ 	.word	0x000030e0
        /*0778*/ 	.word	0x000000ff
        /*077c*/ 	.word	0x00000000
        /*0780*/ 	.short	0x010a
        /*0782*/ 	.byte	0x05
	.zero		1


	//   ....[106]....
        /*0784*/ 	.word	0x00003170
        /*0788*/ 	.word	0x000000ff
        /*078c*/ 	.word	0x00000000
        /*0790*/ 	.short	0x010a
        /*0792*/ 	.byte	0x05
	.zero		1


	//   ....[107]....
        /*0794*/ 	.word	0x00003200
        /*0798*/ 	.word	0x000000ff
        /*079c*/ 	.word	0x00000000
        /*07a0*/ 	.short	0x010a
        /*07a2*/ 	.byte	0x05
	.zero		1


	//   ....[108]....
        /*07a4*/ 	.word	0x00003290
        /*07a8*/ 	.word	0x000000ff
        /*07ac*/ 	.word	0x00000000
        /*07b0*/ 	.short	0x010a
        /*07b2*/ 	.byte	0x05
	.zero		1


	//   ....[109]....
        /*07b4*/ 	.word	0x00003320
        /*07b8*/ 	.word	0x000000ff
        /*07bc*/ 	.word	0x00000000
        /*07c0*/ 	.short	0x010a
        /*07c2*/ 	.byte	0x05
	.zero		1


	//   ....[110]....
        /*07c4*/ 	.word	0x000033b0
        /*07c8*/ 	.word	0x000000ff
        /*07cc*/ 	.word	0x00000000
        /*07d0*/ 	.short	0x010a
        /*07d2*/ 	.byte	0x05
	.zero		1


	//   ....[111]....
        /*07d4*/ 	.word	0x00003450
        /*07d8*/ 	.word	0x00000000
        /*07dc*/ 	.word	0x00000000
        /*07e0*/ 	.short	0x010a
        /*07e2*/ 	.byte	0xff
	.zero		1


	//   ....[112]....
        /*07e4*/ 	.word	0x00003570
        /*07e8*/ 	.word	0x00000000
        /*07ec*/ 	.word	0x00000230
        /*07f0*/ 	.short	0x010a
        /*07f2*/ 	.byte	0xff
	.zero		1


	//   ....[113]....
        /*07f4*/ 	.word	0x000035d0
        /*07f8*/ 	.word	0x00000004
        /*07fc*/ 	.word	0x00000000
        /*0800*/ 	.short	0x0101
        /*0802*/ 	.byte	0xff
	.zero		1


	//   ....[114]....
        /*0804*/ 	.word	0x000035f0
        /*0808*/ 	.word	0x000000ff
        /*080c*/ 	.word	0x000001e0
        /*0810*/ 	.short	0x010a
        /*0812*/ 	.byte	0x05
	.zero		1


	//   ....[115]....
        /*0814*/ 	.word	0x00003710
        /*0818*/ 	.word	0x00000000
        /*081c*/ 	.word	0x000001d0
        /*0820*/ 	.short	0x010a
        /*0822*/ 	.byte	0xff
	.zero		1


	//   ....[116]....
        /*0824*/ 	.word	0x00003820
        /*0828*/ 	.word	0x00000000
        /*082c*/ 	.word	0x00000000
        /*0830*/ 	.short	0x0101
        /*0832*/ 	.byte	0xff
	.zero		1


	//   ....[117]....
        /*0834*/ 	.word	0x000038b0
        /*0838*/ 	.word	0x000000ff
        /*083c*/ 	.word	0x000001e0
        /*0840*/ 	.short	0x0106
        /*0842*/ 	.byte	0x05
	.zero		1


	//   ....[118]....
        /*0844*/ 	.word	0x000038d0
        /*0848*/ 	.word	0x000000ff
        /*084c*/ 	.word	0x000001e0
        /*0850*/ 	.short	0x010a
        /*0852*/ 	.byte	0x05
	.zero		1


	//   ....[119]....
        /*0854*/ 	.word	0x00003960
        /*0858*/ 	.word	0x000000ff
        /*085c*/ 	.word	0x000001e0
        /*0860*/ 	.short	0x0106
        /*0862*/ 	.byte	0x04
	.zero		1


	//   ....[120]....
        /*0864*/ 	.word	0x000039a0
        /*0868*/ 	.word	0x00000000
        /*086c*/ 	.word	0x000001e0
        /*0870*/ 	.short	0x010a
        /*0872*/ 	.byte	0xff
	.zero		1


	//   ....[121]....
        /*0874*/ 	.word	0x00003ea0
        /*0878*/ 	.word	0x00000000
        /*087c*/ 	.word	0x000001d0
        /*0880*/ 	.short	0x010a
        /*0882*/ 	.byte	0xff
	.zero		1


	//   ....[122]....
        /*0884*/ 	.word	0x00003fa0
        /*0888*/ 	.word	0x00000003
        /*088c*/ 	.word	0x00000000
        /*0890*/ 	.short	0x0101
        /*0892*/ 	.byte	0xff
	.zero		1


	//   ....[123]....
        /*0894*/ 	.word	0x00003fb0
        /*0898*/ 	.word	0x000000ff
        /*089c*/ 	.word	0x00000000
        /*08a0*/ 	.short	0x010a
        /*08a2*/ 	.byte	0x04
	.zero		1


	//   ....[124]....
        /*08a4*/ 	.word	0x00004030
        /*08a8*/ 	.word	0x000000ff
        /*08ac*/ 	.word	0x00000210
        /*08b0*/ 	.short	0x010a
        /*08b2*/ 	.byte	0x08
	.zero		1


	//   ....[125]....
        /*08b4*/ 	.word	0x00004110
        /*08b8*/ 	.word	0x000000ff
        /*08bc*/ 	.word	0x00000000
        /*08c0*/ 	.short	0x010a
        /*08c2*/ 	.byte	0x07
	.zero		1


	//   ....[126]....
        /*08c4*/ 	.word	0x00004250
        /*08c8*/ 	.word	0x000000ff
        /*08cc*/ 	.word	0x00000000
        /*08d0*/ 	.short	0x010a
        /*08d2*/ 	.byte	0x04
	.zero		1


	//   ....[127]....
        /*08d4*/ 	.word	0x00004440
        /*08d8*/ 	.word	0x000000ff
        /*08dc*/ 	.word	0x00000000
        /*08e0*/ 	.short	0x010a
        /*08e2*/ 	.byte	0x05
	.zero		1


	//   ....[128]....
        /*08e4*/ 	.word	0x000044d0
        /*08e8*/ 	.word	0x000000ff
        /*08ec*/ 	.word	0x00000000
        /*08f0*/ 	.short	0x010a
        /*08f2*/ 	.byte	0x05
	.zero		1


	//   ....[129]....
        /*08f4*/ 	.word	0x00004560
        /*08f8*/ 	.word	0x000000ff
        /*08fc*/ 	.word	0x00000000
        /*0900*/ 	.short	0x010a
        /*0902*/ 	.byte	0x05
	.zero		1


	//   ....[130]....
        /*0904*/ 	.word	0x000045f0
        /*0908*/ 	.word	0x000000ff
        /*090c*/ 	.word	0x00000000
        /*0910*/ 	.short	0x010a
        /*0912*/ 	.byte	0x07
	.zero		1


	//   ....[131]....
        /*0914*/ 	.word	0x00004a30
        /*0918*/ 	.word	0x00000000
        /*091c*/ 	.word	0x000001d0
        /*0920*/ 	.short	0x010a
        /*0922*/ 	.byte	0xff
	.zero		1


	//   ....[132]....
        /*0924*/ 	.word	0x00004b20
        /*0928*/ 	.word	0x00000000
        /*092c*/ 	.word	0x00000000
        /*0930*/ 	.short	0x0101
        /*0932*/ 	.byte	0xff
	.zero		1


	//   ....[133]....
        /*0934*/ 	.word	0x00004e40
        /*0938*/ 	.word	0x000000ff
        /*093c*/ 	.word	0x000001c8
        /*0940*/ 	.short	0x010a
        /*0942*/ 	.byte	0x06
	.zero		1


	//   ....[134]....
        /*0944*/ 	.word	0x00004fc0
        /*0948*/ 	.word	0x000000ff
        /*094c*/ 	.word	0x000001b8
        /*0950*/ 	.short	0x010a
        /*0952*/ 	.byte	0x06
	.zero		1


	//   ....[135]....
        /*0954*/ 	.word	0x000052f0
        /*0958*/ 	.word	0x000000ff
        /*095c*/ 	.word	0x000001b0
        /*0960*/ 	.short	0x010b
        /*0962*/ 	.byte	0x06
	.zero		1


	//   ....[136]....
        /*0964*/ 	.word	0x00005310
        /*0968*/ 	.word	0x000000ff
        /*096c*/ 	.word	0x00000000
        /*0970*/ 	.short	0x0101
        /*0972*/ 	.byte	0x25
	.zero		1


	//   ....[137]....
        /*0974*/ 	.word	0x00005350
        /*0978*/ 	.word	0x00000000
        /*097c*/ 	.word	0x000001b8
        /*0980*/ 	.short	0x010a
        /*0982*/ 	.byte	0xff
	.zero		1


	//   ....[138]....
        /*0984*/ 	.word	0x000056b0
        /*0988*/ 	.word	0x00000000
        /*098c*/ 	.word	0x000001d0
        /*0990*/ 	.short	0x010a
        /*0992*/ 	.byte	0xff
	.zero		1


	//   ....[139]....
        /*0994*/ 	.word	0x000057c0
        /*0998*/ 	.word	0x00000000
        /*099c*/ 	.word	0x00000000
        /*09a0*/ 	.short	0x0101
        /*09a2*/ 	.byte	0xff
	.zero		1


	//   ....[140]....
        /*09a4*/ 	.word	0x00006170
        /*09a8*/ 	.word	0x000000ff
        /*09ac*/ 	.word	0x000001b0
        /*09b0*/ 	.short	0x010a
        /*09b2*/ 	.byte	0x2b
	.zero		1


	//   ....[141]....
        /*09b4*/ 	.word	0x00006190
        /*09b8*/ 	.word	0x0000005c
        /*09bc*/ 	.word	0x000001f0
        /*09c0*/ 	.short	0x010a
        /*09c2*/ 	.byte	0xff
	.zero		1


	//   ....[142]....
        /*09c4*/ 	.word	0x000062e0
        /*09c8*/ 	.word	0x000000ff
        /*09cc*/ 	.word	0x000001b0
        /*09d0*/ 	.short	0x010a
        /*09d2*/ 	.byte	0x2b
	.zero		1


	//   ....[143]....
        /*09d4*/ 	.word	0x000063c0
        /*09d8*/ 	.word	0x000000ff
        /*09dc*/ 	.word	0x00000000
        /*09e0*/ 	.short	0x0101
        /*09e2*/ 	.byte	0x04
	.zero		1


	//   ....[144]....
        /*09e4*/ 	.word	0x00006420
        /*09e8*/ 	.word	0x0000005c
        /*09ec*/ 	.word	0x000001f0
        /*09f0*/ 	.short	0x010a
        /*09f2*/ 	.byte	0xff
	.zero		1


	//   ....[145]....
        /*09f4*/ 	.word	0x00006780
        /*09f8*/ 	.word	0x000000ff
        /*09fc*/ 	.word	0x00000000
        /*0a00*/ 	.short	0x0101
        /*0a02*/ 	.byte	0x05
	.zero		1


	//   ....[146]....
        /*0a04*/ 	.word	0x000070f0
        /*0a08*/ 	.word	0x00000003
        /*0a0c*/ 	.word	0x00000240
        /*0a10*/ 	.short	0x010a
        /*0a12*/ 	.byte	0xff
	.zero		1


	//   ....[147]....
        /*0a14*/ 	.word	0x00007150
        /*0a18*/ 	.word	0x00000002
        /*0a1c*/ 	.word	0x000000d8
        /*0a20*/ 	.short	0x010a
        /*0a22*/ 	.byte	0xff
	.zero		1


	//   ....[148]....
        /*0a24*/ 	.word	0x000071b0
        /*0a28*/ 	.word	0x00000002
        /*0a2c*/ 	.word	0x000000d8
        /*0a30*/ 	.short	0x010a
        /*0a32*/ 	.byte	0xff
	.zero		1


	//   ....[149]....
        /*0a34*/ 	.word	0x00007200
        /*0a38*/ 	.word	0x00000002
        /*0a3c*/ 	.word	0x000001d0
        /*0a40*/ 	.short	0x010a
        /*0a42*/ 	.byte	0xff
	.zero		1


	//   ....[150]....
        /*0a44*/ 	.word	0x00007260
        /*0a48*/ 	.word	0x00000000
        /*0a4c*/ 	.word	0x00000000
        /*0a50*/ 	.short	0x010a
        /*0a52*/ 	.byte	0xff
	.zero		1


	//   ....[151]....
        /*0a54*/ 	.word	0x000072c0
        /*0a58*/ 	.word	0x00000000
        /*0a5c*/ 	.word	0x00000000
        /*0a60*/ 	.short	0x010a
        /*0a62*/ 	.byte	0xff
	.zero		1


	//   ....[152]....
        /*0a64*/ 	.word	0x00007320
        /*0a68*/ 	.word	0x00000000
        /*0a6c*/ 	.word	0x00000000
        /*0a70*/ 	.short	0x010a
        /*0a72*/ 	.byte	0xff
	.zero		1


	//   ....[153]....
        /*0a74*/ 	.word	0x00007380
        /*0a78*/ 	.word	0x00000000
        /*0a7c*/ 	.word	0x00000000
        /*0a80*/ 	.short	0x010a
        /*0a82*/ 	.byte	0xff
	.zero		1


	//   ....[154]....
        /*0a84*/ 	.word	0x000073e0
        /*0a88*/ 	.word	0x00000000
        /*0a8c*/ 	.word	0x00000000
        /*0a90*/ 	.short	0x010a
        /*0a92*/ 	.byte	0xff
	.zero		1


	//   ....[155]....
        /*0a94*/ 	.word	0x00007440
        /*0a98*/ 	.word	0x00000000
        /*0a9c*/ 	.word	0x00000000
        /*0aa0*/ 	.short	0x010a
        /*0aa2*/ 	.byte	0xff
	.zero		1


	//   ....[156]....
        /*0aa4*/ 	.word	0x000074a0
        /*0aa8*/ 	.word	0x00000000
        /*0aac*/ 	.word	0x00000000
        /*0ab0*/ 	.short	0x010a
        /*0ab2*/ 	.byte	0xff
	.zero		1


	//   ....[157]....
        /*0ab4*/ 	.word	0x00007500
        /*0ab8*/ 	.word	0x00000000
        /*0abc*/ 	.word	0x00000000
        /*0ac0*/ 	.short	0x010a
        /*0ac2*/ 	.byte	0xff
	.zero		1


	//   ....[158]....
        /*0ac4*/ 	.word	0x00007560
        /*0ac8*/ 	.word	0x00000000
        /*0acc*/ 	.word	0x00000000
        /*0ad0*/ 	.short	0x010a
        /*0ad2*/ 	.byte	0xff
	.zero		1


	//   ....[159]....
        /*0ad4*/ 	.word	0x000075c0
        /*0ad8*/ 	.word	0x00000000
        /*0adc*/ 	.word	0x00000000
        /*0ae0*/ 	.short	0x010a
        /*0ae2*/ 	.byte	0xff
	.zero		1


	//   ....[160]....
        /*0ae4*/ 	.word	0x00007620
        /*0ae8*/ 	.word	0x00000000
        /*0aec*/ 	.word	0x00000000
        /*0af0*/ 	.short	0x010a
        /*0af2*/ 	.byte	0xff
	.zero		1


	//   ....[161]....
        /*0af4*/ 	.word	0x00007680
        /*0af8*/ 	.word	0x00000000
        /*0afc*/ 	.word	0x00000000
        /*0b00*/ 	.short	0x010a
        /*0b02*/ 	.byte	0xff
	.zero		1


	//   ....[162]....
        /*0b04*/ 	.word	0x000076e0
        /*0b08*/ 	.word	0x00000000
        /*0b0c*/ 	.word	0x00000000
        /*0b10*/ 	.short	0x010a
        /*0b12*/ 	.byte	0xff
	.zero		1


	//   ....[163]....
        /*0b14*/ 	.word	0x00007740
        /*0b18*/ 	.word	0x00000000
        /*0b1c*/ 	.word	0x00000000
        /*0b20*/ 	.short	0x010a
        /*0b22*/ 	.byte	0xff
	.zero		1


	//   ....[164]....
        /*0b24*/ 	.word	0x000077a0
        /*0b28*/ 	.word	0x00000000
        /*0b2c*/ 	.word	0x00000000
        /*0b30*/ 	.short	0x010a
        /*0b32*/ 	.byte	0xff
	.zero		1


	//   ....[165]....
        /*0b34*/ 	.word	0x00007800
        /*0b38*/ 	.word	0x00000000
        /*0b3c*/ 	.word	0x00000000
        /*0b40*/ 	.short	0x010a
        /*0b42*/ 	.byte	0xff
	.zero		1


	//   ....[166]....
        /*0b44*/ 	.word	0x00007860
        /*0b48*/ 	.word	0x00000000
        /*0b4c*/ 	.word	0x00000000
        /*0b50*/ 	.short	0x010a
        /*0b52*/ 	.byte	0xff
	.zero		1


	//   ....[167]....
        /*0b54*/ 	.word	0x000078c0
        /*0b58*/ 	.word	0x00000000
        /*0b5c*/ 	.word	0x00000000
        /*0b60*/ 	.short	0x010a
        /*0b62*/ 	.byte	0xff
	.zero		1


	//   ....[168]....
        /*0b64*/ 	.word	0x00007920
        /*0b68*/ 	.word	0x00000000
        /*0b6c*/ 	.word	0x00000000
        /*0b70*/ 	.short	0x010a
        /*0b72*/ 	.byte	0xff
	.zero		1


	//   ....[169]....
        /*0b74*/ 	.word	0x00007980
        /*0b78*/ 	.word	0x00000000
        /*0b7c*/ 	.word	0x00000000
        /*0b80*/ 	.short	0x010a
        /*0b82*/ 	.byte	0xff
	.zero		1


	//   ....[170]....
        /*0b84*/ 	.word	0x000079e0
        /*0b88*/ 	.word	0x00000000
        /*0b8c*/ 	.word	0x00000000
        /*0b90*/ 	.short	0x010a
        /*0b92*/ 	.byte	0xff
	.zero		1


	//   ....[171]....
        /*0b94*/ 	.word	0x00007a40
        /*0b98*/ 	.word	0x00000000
        /*0b9c*/ 	.word	0x00000000
        /*0ba0*/ 	.short	0x010a
        /*0ba2*/ 	.byte	0xff
	.zero		1


	//   ....[172]....
        /*0ba4*/ 	.word	0x00007aa0
        /*0ba8*/ 	.word	0x00000000
        /*0bac*/ 	.word	0x00000000
        /*0bb0*/ 	.short	0x010a
        /*0bb2*/ 	.byte	0xff
	.zero		1


	//   ....[173]....
        /*0bb4*/ 	.word	0x00007b00
        /*0bb8*/ 	.word	0x00000000
        /*0bbc*/ 	.word	0x00000000
        /*0bc0*/ 	.short	0x010a
        /*0bc2*/ 	.byte	0xff
	.zero		1


	//   ....[174]....
        /*0bc4*/ 	.word	0x00007b60
        /*0bc8*/ 	.word	0x00000000
        /*0bcc*/ 	.word	0x00000000
        /*0bd0*/ 	.short	0x010a
        /*0bd2*/ 	.byte	0xff
	.zero		1


	//   ....[175]....
        /*0bd4*/ 	.word	0x00007bc0
        /*0bd8*/ 	.word	0x00000000
        /*0bdc*/ 	.word	0x00000000
        /*0be0*/ 	.short	0x010a
        /*0be2*/ 	.byte	0xff
	.zero		1


	//   ....[176]....
        /*0be4*/ 	.word	0x00007c10
        /*0be8*/ 	.word	0x00000000
        /*0bec*/ 	.word	0x00000230
        /*0bf0*/ 	.short	0x010a
        /*0bf2*/ 	.byte	0xff
	.zero		1


	//   ....[177]....
        /*0bf4*/ 	.word	0x00007c70
        /*0bf8*/ 	.word	0x00000000
        /*0bfc*/ 	.word	0x000001e0
        /*0c00*/ 	.short	0x010a
        /*0c02*/ 	.byte	0xff
	.zero		1


	//   ....[178]....
        /*0c04*/ 	.word	0x00007cc0
        /*0c08*/ 	.word	0x00000000
        /*0c0c*/ 	.word	0x000001d0
        /*0c10*/ 	.short	0x010a
        /*0c12*/ 	.byte	0xff
	.zero		1


	//   ....[179]....
        /*0c14*/ 	.word	0x00007d20
        /*0c18*/ 	.word	0x00000000
        /*0c1c*/ 	.word	0x000001e0
        /*0c20*/ 	.short	0x010a
        /*0c22*/ 	.byte	0xff
	.zero		1


	//   ....[180]....
        /*0c24*/ 	.word	0x00007d70
        /*0c28*/ 	.word	0x00000000
        /*0c2c*/ 	.word	0x000001d0
        /*0c30*/ 	.short	0x010a
        /*0c32*/ 	.byte	0xff
	.zero		1


	//   ....[181]....
        /*0c34*/ 	.word	0x00007dd0
        /*0c38*/ 	.word	0x00000003
        /*0c3c*/ 	.word	0x00000210
        /*0c40*/ 	.short	0x010a
        /*0c42*/ 	.byte	0xff
	.zero		1


	//   ....[182]....
        /*0c44*/ 	.word	0x00007e30
        /*0c48*/ 	.word	0x00000000
        /*0c4c*/ 	.word	0x00000000
        /*0c50*/ 	.short	0x010a
        /*0c52*/ 	.byte	0xff
	.zero		1


	//   ....[183]....
        /*0c54*/ 	.word	0x00007e90
        /*0c58*/ 	.word	0x00000000
        /*0c5c*/ 	.word	0x00000000
        /*0c60*/ 	.short	0x010a
        /*0c62*/ 	.byte	0xff
	.zero		1


	//   ....[184]....
        /*0c64*/ 	.word	0x00007ef0
        /*0c68*/ 	.word	0x00000000
        /*0c6c*/ 	.word	0x00000000
        /*0c70*/ 	.short	0x010a
        /*0c72*/ 	.byte	0xff
	.zero		1


	//   ....[185]....
        /*0c74*/ 	.word	0x00007f50
        /*0c78*/ 	.word	0x00000000
        /*0c7c*/ 	.word	0x00000000
        /*0c80*/ 	.short	0x010a
        /*0c82*/ 	.byte	0xff
	.zero		1


	//   ....[186]....
        /*0c84*/ 	.word	0x00007fb0
        /*0c88*/ 	.word	0x00000000
        /*0c8c*/ 	.word	0x00000000
        /*0c90*/ 	.short	0x010a
        /*0c92*/ 	.byte	0xff
	.zero		1


	//   ....[187]....
        /*0c94*/ 	.word	0x00008000
        /*0c98*/ 	.word	0x00000000
        /*0c9c*/ 	.word	0x000001d0
        /*0ca0*/ 	.short	0x010a
        /*0ca2*/ 	.byte	0xff
	.zero		1


	//   ....[188]....
        /*0ca4*/ 	.word	0x00008060
        /*0ca8*/ 	.word	0x00000000
        /*0cac*/ 	.word	0x000001c8
        /*0cb0*/ 	.short	0x010a
        /*0cb2*/ 	.byte	0xff
	.zero		1


	//   ....[189]....
        /*0cb4*/ 	.word	0x000080c0
        /*0cb8*/ 	.word	0x00000003
        /*0cbc*/ 	.word	0x000001b8
        /*0cc0*/ 	.short	0x010a
        /*0cc2*/ 	.byte	0xff
	.zero		1


	//   ....[190]....
        /*0cc4*/ 	.word	0x00008110
        /*0cc8*/ 	.word	0x00000000
        /*0ccc*/ 	.word	0x000001d0
        /*0cd0*/ 	.short	0x010a
        /*0cd2*/ 	.byte	0xff
	.zero		1


	//   ....[191]....
        /*0cd4*/ 	.word	0x00008170
        /*0cd8*/ 	.word	0x00000000
        /*0cdc*/ 	.word	0x000001b0
        /*0ce0*/ 	.short	0x010a
        /*0ce2*/ 	.byte	0xff
	.zero		1


	//   ....[192]....
        /*0ce4*/ 	.word	0x000081c0
        /*0ce8*/ 	.word	0x0000005c
        /*0cec*/ 	.word	0x000001f0
        /*0cf0*/ 	.short	0x010a
        /*0cf2*/ 	.byte	0xff
	.zero		1


	//----- nvinfo : EIATTR_NUM_MBARRIERS
	.align		4
.L_47:
        /*0cf4*/ 	.byte	0x03, 0x38
        /*0cf6*/ 	.short	0x004a


	//----- nvinfo : EIATTR_EXIT_INSTR_OFFSETS
	.align		4
        /*0cf8*/ 	.byte	0x04, 0x1c
        /*0cfa*/ 	.short	(.L_49 - .L_48)


	//   ....[0]....
.L_48:
        /*0cfc*/ 	.word	0x00003480


	//   ....[1]....
        /*0d00*/ 	.word	0x00003970


	//   ....[2]....
        /*0d04*/ 	.word	0x000039d0


	//   ....[3]....
        /*0d08*/ 	.word	0x00004850


	//   ....[4]....
        /*0d0c*/ 	.word	0x00005380


	//   ....[5]....
        /*0d10*/ 	.word	0x000053c0


	//   ....[6]....
        /*0d14*/ 	.word	0x000070e0


	//----- nvinfo : EIATTR_MAX_THREADS
	.align		4
.L_49:
        /*0d18*/ 	.byte	0x04, 0x05
        /*0d1a*/ 	.short	(.L_51 - .L_50)
.L_50:
        /*0d1c*/ 	.word	0x00000100
        /*0d20*/ 	.word	0x00000001
        /*0d24*/ 	.word	0x00000001


	//----- nvinfo : EIATTR_CRS_STACK_SIZE
	.align		4
.L_51:
        /*0d28*/ 	.byte	0x04, 0x1e
        /*0d2a*/ 	.short	(.L_53 - .L_52)
.L_52:
        /*0d2c*/ 	.word	0x00000000


	//----- nvinfo : EIATTR_CBANK_PARAM_SIZE
	.align		4
.L_53:
        /*0d30*/ 	.byte	0x03, 0x19
        /*0d32*/ 	.short	0x0800


	//----- nvinfo : EIATTR_PARAM_CBANK
	.align		4
        /*0d34*/ 	.byte	0x04, 0x0a
        /*0d36*/ 	.short	(.L_55 - .L_54)
	.align		4
.L_54:
        /*0d38*/ 	.word	index@(.nv.constant0._ZN7cutlass13device_kernelINS_4gemm6kernel13GemmUniversalIN4cute5tupleIJiiiiEEENS1_10collective13CollectiveMmaINS1_35MainloopSm100TmaUmmaWarpSpecializedILi27ELi2ELi4ENS5_IJNS4_1CILi1EEESB_SB_EEEEENS5_IJNSA_ILi64EEESE_SE_EEEaNS5_IJlSB_lEEEaSG_NS4_8TiledMMAINS4_8MMA_AtomIJNS4_15SM100_MMA_S8_SSIaaiLi64ELi64ELNS4_4UMMA5MajorE0ELSL_0ELNSK_8SaturateE0EEEEEENS4_6LayoutISC_NS5_IJNSA_ILi0EEESQ_SQ_EEEEENS5_IJNS4_10UnderscoreEST_ST_EEEEENS4_13SM90_TMA_LOADENS4_14ComposedLayoutINS4_7SwizzleILi2ELi4ELi3EEENS4_18smem_ptr_flag_bitsILi8EEENSP_INS5_IJNSA_ILi8EEESE_EEENS5_IJSE_SB_EEEEEEEvNS4_8identityESW_S16_vS17_EENS_8epilogue10collective18CollectiveEpilogueINS19_23Sm100TmaWarpSpecializedILi1ELi1ELi32ELb0ELb0EEEJSF_NS5_IJNSP_ISE_SB_EES1E_EEEaSG_aSG_NS19_6fusion15FusionCallbacksIS1D_NS1G_17LinearCombinationIaiaiLNS_15FloatRoundStyleE2EEESF_S1F_JEEENS4_5SM1004TMEM4LOAD26SM100_TMEM_LOAD_16dp32b32xESW_S16_NS4_39AutoVectorizingCopyWithAssumedAlignmentILi128EEENS4_14SM90_TMA_STOREES16_S1R_S1R_EEEvvEEEEvNT_6ParamsE)
        /*0d3c*/ 	.short	0x0380
        /*0d3e*/ 	.short	0x0800


	//----- nvinfo : EIATTR_SW_WAR
	.align		4
.L_55:
        /*0d40*/ 	.byte	0x04, 0x36
        /*0d42*/ 	.short	(.L_57 - .L_56)
.L_56:
        /*0d44*/ 	.word	0x00000008
.L_57:


//--------------------- .nv.callgraph             --------------------------
	.section	.nv.callgraph,"",@"SHT_CUDA_CALLGRAPH"
	.align	4
	.sectionentsize	8
	.align		4
        /*0000*/ 	.word	0x00000000
	.align		4
        /*0004*/ 	.word	0xffffffff
	.align		4
        /*0008*/ 	.word	index@(_ZN7cutlass13device_kernelINS_4gemm6kernel13GemmUniversalIN4cute5tupleIJiiiiEEENS1_10collective13CollectiveMmaINS1_35MainloopSm100TmaUmmaWarpSpecializedILi27ELi2ELi4ENS5_IJNS4_1CILi1EEESB_SB_EEEEENS5_IJNSA_ILi64EEESE_SE_EEEaNS5_IJlSB_lEEEaSG_NS4_8TiledMMAINS4_8MMA_AtomIJNS4_15SM100_MMA_S8_SSIaaiLi64ELi64ELNS4_4UMMA5MajorE0ELSL_0ELNSK_8SaturateE0EEEEEENS4_6LayoutISC_NS5_IJNSA_ILi0EEESQ_SQ_EEEEENS5_IJNS4_10UnderscoreEST_ST_EEEEENS4_13SM90_TMA_LOADENS4_14ComposedLayoutINS4_7SwizzleILi2ELi4ELi3EEENS4_18smem_ptr_flag_bitsILi8EEENSP_INS5_IJNSA_ILi8EEESE_EEENS5_IJSE_SB_EEEEEEEvNS4_8identityESW_S16_vS17_EENS_8epilogue10collective18CollectiveEpilogueINS19_23Sm100TmaWarpSpecializedILi1ELi1ELi32ELb0ELb0EEEJSF_NS5_IJNSP_ISE_SB_EES1E_EEEaSG_aSG_NS19_6fusion15FusionCallbacksIS1D_NS1G_17LinearCombinationIaiaiLNS_15FloatRoundStyleE2EEESF_S1F_JEEENS4_5SM1004TMEM4LOAD26SM100_TMEM_LOAD_16dp32b32xESW_S16_NS4_39AutoVectorizingCopyWithAssumedAlignmentILi128EEENS4_14SM90_TMA_STOREES16_S1R_S1R_EEEvvEEEEvNT_6ParamsE)
	.align		4
        /*000c*/ 	.word	index@(__assertfail)
	.align		4
        /*0010*/ 	.word	0x00000000
	.align		4
        /*0014*/ 	.word	0xfffffffe
	.align		4
        /*0018*/ 	.word	0x00000000
	.align		4
        /*001c*/ 	.word	0xfffffffd
	.align		4
        /*0020*/ 	.word	0x00000000
	.align		4
        /*0024*/ 	.word	0xfffffffc


//--------------------- .nv.constant4             --------------------------
	.section	.nv.constant4,"a",@progbits
	.align	8
	.align		8
.nv.constant4:
        /*0000*/ 	.dword	__assertfail
	.align		8
        /*0008*/ 	.dword	__unnamed_1
	.align		8
        /*0010*/ 	.dword	__unnamed_2
	.align		8
        /*0018*/ 	.dword	_ZN40_INTERNAL_5f1e34ae_4_k_cu_21e784a9_260644cuda3std3__45__cpo5beginE
	.align		8
        /*0020*/ 	.dword	_ZN40_INTERNAL_5f1e34ae_4_k_cu_21e784a9_260644cuda3std3__45__cpo3endE
	.align		8
        /*0028*/ 	.dword	_ZN40_INTERNAL_5f1e34ae_4_k_cu_21e784a9_260644cuda3std3__45__cpo6cbeginE
	.align		8
        /*0030*/ 	.dword	_ZN40_INTERNAL_5f1e34ae_4_k_cu_21e784a9_260644cuda3std3__45__cpo4cendE
	.align		8
        /*0038*/ 	.dword	_ZN40_INTERNAL_5f1e34ae_4_k_cu_21e784a9_260644cuda3std3__442_GLOBAL__N__5f1e34ae_4_k_cu_21e784a9_260646ignoreE
	.align		8
        /*0040*/ 	.dword	_ZN40_INTERNAL_5f1e34ae_4_k_cu_21e784a9_260644cuda3std3__419piecewise_constructE
	.align		8
        /*0048*/ 	.dword	_ZN40_INTERNAL_5f1e34ae_4_k_cu_21e784a9_260644cuda3std3__48in_placeE
	.align		8
        /*0050*/ 	.dword	_ZN40_INTERNAL_5f1e34ae_4_k_cu_21e784a9_260644cuda3std6ranges3__45__cpo4swapE
	.align		8
        /*0058*/ 	.dword	_ZN40_INTERNAL_5f1e34ae_4_k_cu_21e784a9_260644cuda3std6ranges3__45__cpo9iter_moveE
	.align		8
        /*0060*/ 	.dword	_ZN40_INTERNAL_5f1e34ae_4_k_cu_21e784a9_260644cute7productE
	.align		8
        /*0068*/ 	.dword	_ZN40_INTERNAL_5f1e34ae_4_k_cu_21e784a9_260644cute1_E
	.align		8
        /*0070*/ 	.dword	$str$25
	.align		8
        /*0078*/ 	.dword	$str$26
	.align		8
        /*0080*/ 	.dword	$str$27
	.align		8
        /*0088*/ 	.dword	$str$28


//--------------------- .text._ZN7cutlass13device_kernelINS_4gemm6kernel13GemmUniversalIN4cute5tupleIJiiiiEEENS1_10collective13CollectiveMmaINS1_35MainloopSm100TmaUmmaWarpSpecializedILi27ELi2ELi4ENS5_IJNS4_1CILi1EEESB_SB_EEEEENS5_IJNSA_ILi64EEESE_SE_EEEaNS5_IJlSB_lEEEaSG_NS4_8TiledMMAINS4_8MMA_AtomIJNS4_15SM100_MMA_S8_SSIaaiLi64ELi64ELNS4_4UMMA5MajorE0ELSL_0ELNSK_8SaturateE0EEEEEENS4_6LayoutISC_NS5_IJNSA_ILi0EEESQ_SQ_EEEEENS5_IJNS4_10UnderscoreEST_ST_EEEEENS4_13SM90_TMA_LOADENS4_14ComposedLayoutINS4_7SwizzleILi2ELi4ELi3EEENS4_18smem_ptr_flag_bitsILi8EEENSP_INS5_IJNSA_ILi8EEESE_EEENS5_IJSE_SB_EEEEEEEvNS4_8identityESW_S16_vS17_EENS_8epilogue10collective18CollectiveEpilogueINS19_23Sm100TmaWarpSpecializedILi1ELi1ELi32ELb0ELb0EEEJSF_NS5_IJNSP_ISE_SB_EES1E_EEEaSG_aSG_NS19_6fusion15FusionCallbacksIS1D_NS1G_17LinearCombinationIaiaiLNS_15FloatRoundStyleE2EEESF_S1F_JEEENS4_5SM1004TMEM4LOAD26SM100_TMEM_LOAD_16dp32b32xESW_S16_NS4_39AutoVectorizingCopyWithAssumedAlignmentILi128EEENS4_14SM90_TMA_STOREES16_S1R_S1R_EEEvvEEEEvNT_6ParamsE --------------------------
	.section	.text._ZN7cutlass13device_kernelINS_4gemm6kernel13GemmUniversalIN4cute5tupleIJiiiiEEENS1_10collective13CollectiveMmaINS1_35MainloopSm100TmaUmmaWarpSpecializedILi27ELi2ELi4ENS5_IJNS4_1CILi1EEESB_SB_EEEEENS5_IJNSA_ILi64EEESE_SE_EEEaNS5_IJlSB_lEEEaSG_NS4_8TiledMMAINS4_8MMA_AtomIJNS4_15SM100_MMA_S8_SSIaaiLi64ELi64ELNS4_4UMMA5MajorE0ELSL_0ELNSK_8SaturateE0EEEEEENS4_6LayoutISC_NS5_IJNSA_ILi0EEESQ_SQ_EEEEENS5_IJNS4_10UnderscoreEST_ST_EEEEENS4_13SM90_TMA_LOADENS4_14ComposedLayoutINS4_7SwizzleILi2ELi4ELi3EEENS4_18smem_ptr_flag_bitsILi8EEENSP_INS5_IJNSA_ILi8EEESE_EEENS5_IJSE_SB_EEEEEEEvNS4_8identityESW_S16_vS17_EENS_8epilogue10collective18CollectiveEpilogueINS19_23Sm100TmaWarpSpecializedILi1ELi1ELi32ELb0ELb0EEEJSF_NS5_IJNSP_ISE_SB_EES1E_EEEaSG_aSG_NS19_6fusion15FusionCallbacksIS1D_NS1G_17LinearCombinationIaiaiLNS_15FloatRoundStyleE2EEESF_S1F_JEEENS4_5SM1004TMEM4LOAD26SM100_TMEM_LOAD_16dp32b32xESW_S16_NS4_39AutoVectorizingCopyWithAssumedAlignmentILi128EEENS4_14SM90_TMA_STOREES16_S1R_S1R_EEEvvEEEEvNT_6ParamsE,"ax",@progbits
	.align	128
.text._ZN7cutlass13device_kernelINS_4gemm6kernel13GemmUniversalIN4cute5tupleIJiiiiEEENS1_10collective13CollectiveMmaINS1_35MainloopSm100TmaUmmaWarpSpecializedILi27ELi2ELi4ENS5_IJNS4_1CILi1EEESB_SB_EEEEENS5_IJNSA_ILi64EEESE_SE_EEEaNS5_IJlSB_lEEEaSG_NS4_8TiledMMAINS4_8MMA_AtomIJNS4_15SM100_MMA_S8_SSIaaiLi64ELi64ELNS4_4UMMA5MajorE0ELSL_0ELNSK_8SaturateE0EEEEEENS4_6LayoutISC_NS5_IJNSA_ILi0EEESQ_SQ_EEEEENS5_IJNS4_10UnderscoreEST_ST_EEEEENS4_13SM90_TMA_LOADENS4_14ComposedLayoutINS4_7SwizzleILi2ELi4ELi3EEENS4_18smem_ptr_flag_bitsILi8EEENSP_INS5_IJNSA_ILi8EEESE_EEENS5_IJSE_SB_EEEEEEEvNS4_8identityESW_S16_vS17_EENS_8epilogue10collective18CollectiveEpilogueINS19_23Sm100TmaWarpSpecializedILi1ELi1ELi32ELb0ELb0EEEJSF_NS5_IJNSP_ISE_SB_EES1E_EEEaSG_aSG_NS19_6fusion15FusionCallbacksIS1D_NS1G_17LinearCombinationIaiaiLNS_15FloatRoundStyleE2EEESF_S1F_JEEENS4_5SM1004TMEM4LOAD26SM100_TMEM_LOAD_16dp32b32xESW_S16_NS4_39AutoVectorizingCopyWithAssumedAlignmentILi128EEENS4_14SM90_TMA_STOREES16_S1R_S1R_EEEvvEEEEvNT_6ParamsE:
        .type           _ZN7cutlass13device_kernelINS_4gemm6kernel13GemmUniversalIN4cute5tupleIJiiiiEEENS1_10collective13CollectiveMmaINS1_35MainloopSm100TmaUmmaWarpSpecializedILi27ELi2ELi4ENS5_IJNS4_1CILi1EEESB_SB_EEEEENS5_IJNSA_ILi64EEESE_SE_EEEaNS5_IJlSB_lEEEaSG_NS4_8TiledMMAINS4_8MMA_AtomIJNS4_15SM100_MMA_S8_SSIaaiLi64ELi64ELNS4_4UMMA5MajorE0ELSL_0ELNSK_8SaturateE0EEEEEENS4_6LayoutISC_NS5_IJNSA_ILi0EEESQ_SQ_EEEEENS5_IJNS4_10UnderscoreEST_ST_EEEEENS4_13SM90_TMA_LOADENS4_14ComposedLayoutINS4_7SwizzleILi2ELi4ELi3EEENS4_18smem_ptr_flag_bitsILi8EEENSP_INS5_IJNSA_ILi8EEESE_EEENS5_IJSE_SB_EEEEEEEvNS4_8identityESW_S16_vS17_EENS_8epilogue10collective18CollectiveEpilogueINS19_23Sm100TmaWarpSpecializedILi1ELi1ELi32ELb0ELb0EEEJSF_NS5_IJNSP_ISE_SB_EES1E_EEEaSG_aSG_NS19_6fusion15FusionCallbacksIS1D_NS1G_17LinearCombinationIaiaiLNS_15FloatRoundStyleE2EEESF_S1F_JEEENS4_5SM1004TMEM4LOAD26SM100_TMEM_LOAD_16dp32b32xESW_S16_NS4_39AutoVectorizingCopyWithAssumedAlignmentILi128EEENS4_14SM90_TMA_STOREES16_S1R_S1R_EEEvvEEEEvNT_6ParamsE,@function
        .size           _ZN7cutlass13device_kernelINS_4gemm6kernel13GemmUniversalIN4cute5tupleIJiiiiEEENS1_10collective13CollectiveMmaINS1_35MainloopSm100TmaUmmaWarpSpecializedILi27ELi2ELi4ENS5_IJNS4_1CILi1EEESB_SB_EEEEENS5_IJNSA_ILi64EEESE_SE_EEEaNS5_IJlSB_lEEEaSG_NS4_8TiledMMAINS4_8MMA_AtomIJNS4_15SM100_MMA_S8_SSIaaiLi64ELi64ELNS4_4UMMA5MajorE0ELSL_0ELNSK_8SaturateE0EEEEEENS4_6LayoutISC_NS5_IJNSA_ILi0EEESQ_SQ_EEEEENS5_IJNS4_10UnderscoreEST_ST_EEEEENS4_13SM90_TMA_LOADENS4_14ComposedLayoutINS4_7SwizzleILi2ELi4ELi3EEENS4_18smem_ptr_flag_bitsILi8EEENSP_INS5_IJNSA_ILi8EEESE_EEENS5_IJSE_SB_EEEEEEEvNS4_8identityESW_S16_vS17_EENS_8epilogue10collective18CollectiveEpilogueINS19_23Sm100TmaWarpSpecializedILi1ELi1ELi32ELb0ELb0EEEJSF_NS5_IJNSP_ISE_SB_EES1E_EEEaSG_aSG_NS19_6fusion15FusionCallbacksIS1D_NS1G_17LinearCombinationIaiaiLNS_15FloatRoundStyleE2EEESF_S1F_JEEENS4_5SM1004TMEM4LOAD26SM100_TMEM_LOAD_16dp32b32xESW_S16_NS4_39AutoVectorizingCopyWithAssumedAlignmentILi128EEENS4_14SM90_TMA_STOREES16_S1R_S1R_EEEvvEEEEvNT_6ParamsE,(.L_x_198 - _ZN7cutlass13device_kernelINS_4gemm6kernel13GemmUniversalIN4cute5tupleIJiiiiEEENS1_10collective13CollectiveMmaINS1_35MainloopSm100TmaUmmaWarpSpecializedILi27ELi2ELi4ENS5_IJNS4_1CILi1EEESB_SB_EEEEENS5_IJNSA_ILi64EEESE_SE_EEEaNS5_IJlSB_lEEEaSG_NS4_8TiledMMAINS4_8MMA_AtomIJNS4_15SM100_MMA_S8_SSIaaiLi64ELi64ELNS4_4UMMA5MajorE0ELSL_0ELNSK_8SaturateE0EEEEEENS4_6LayoutISC_NS5_IJNSA_ILi0EEESQ_SQ_EEEEENS5_IJNS4_10UnderscoreEST_ST_EEEEENS4_13SM90_TMA_LOADENS4_14ComposedLayoutINS4_7SwizzleILi2ELi4ELi3EEENS4_18smem_ptr_flag_bitsILi8EEENSP_INS5_IJNSA_ILi8EEESE_EEENS5_IJSE_SB_EEEEEEEvNS4_8identityESW_S16_vS17_EENS_8epilogue10collective18CollectiveEpilogueINS19_23Sm100TmaWarpSpecializedILi1ELi1ELi32ELb0ELb0EEEJSF_NS5_IJNSP_ISE_SB_EES1E_EEEaSG_aSG_NS19_6fusion15FusionCallbacksIS1D_NS1G_17LinearCombinationIaiaiLNS_15FloatRoundStyleE2EEESF_S1F_JEEENS4_5SM1004TMEM4LOAD26SM100_TMEM_LOAD_16dp32b32xESW_S16_NS4_39AutoVectorizingCopyWithAssumedAlignmentILi128EEENS4_14SM90_TMA_STOREES16_S1R_S1R_EEEvvEEEEvNT_6ParamsE)
        .other          _ZN7cutlass13device_kernelINS_4gemm6kernel13GemmUniversalIN4cute5tupleIJiiiiEEENS1_10collective13CollectiveMmaINS1_35MainloopSm100TmaUmmaWarpSpecializedILi27ELi2ELi4ENS5_IJNS4_1CILi1EEESB_SB_EEEEENS5_IJNSA_ILi64EEESE_SE_EEEaNS5_IJlSB_lEEEaSG_NS4_8TiledMMAINS4_8MMA_AtomIJNS4_15SM100_MMA_S8_SSIaaiLi64ELi64ELNS4_4UMMA5MajorE0ELSL_0ELNSK_8SaturateE0EEEEEENS4_6LayoutISC_NS5_IJNSA_ILi0EEESQ_SQ_EEEEENS5_IJNS4_10UnderscoreEST_ST_EEEEENS4_13SM90_TMA_LOADENS4_14ComposedLayoutINS4_7SwizzleILi2ELi4ELi3EEENS4_18smem_ptr_flag_bitsILi8EEENSP_INS5_IJNSA_ILi8EEESE_EEENS5_IJSE_SB_EEEEEEEvNS4_8identityESW_S16_vS17_EENS_8epilogue10collective18CollectiveEpilogueINS19_23Sm100TmaWarpSpecializedILi1ELi1ELi32ELb0ELb0EEEJSF_NS5_IJNSP_ISE_SB_EES1E_EEEaSG_aSG_NS19_6fusion15FusionCallbacksIS1D_NS1G_17LinearCombinationIaiaiLNS_15FloatRoundStyleE2EEESF_S1F_JEEENS4_5SM1004TMEM4LOAD26SM100_TMEM_LOAD_16dp32b32xESW_S16_NS4_39AutoVectorizingCopyWithAssumedAlignmentILi128EEENS4_14SM90_TMA_STOREES16_S1R_S1R_EEEvvEEEEvNT_6ParamsE,@"STO_CUDA_ENTRY STV_DEFAULT"
_ZN7cutlass13device_kernelINS_4gemm6kernel13GemmUniversalIN4cute5tupleIJiiiiEEENS1_10collective13CollectiveMmaINS1_35MainloopSm100TmaUmmaWarpSpecializedILi27ELi2ELi4ENS5_IJNS4_1CILi1EEESB_SB_EEEEENS5_IJNSA_ILi64EEESE_SE_EEEaNS5_IJlSB_lEEEaSG_NS4_8TiledMMAINS4_8MMA_AtomIJNS4_15SM100_MMA_S8_SSIaaiLi64ELi64ELNS4_4UMMA5MajorE0ELSL_0ELNSK_8SaturateE0EEEEEENS4_6LayoutISC_NS5_IJNSA_ILi0EEESQ_SQ_EEEEENS5_IJNS4_10UnderscoreEST_ST_EEEEENS4_13SM90_TMA_LOADENS4_14ComposedLayoutINS4_7SwizzleILi2ELi4ELi3EEENS4_18smem_ptr_flag_bitsILi8EEENSP_INS5_IJNSA_ILi8EEESE_EEENS5_IJSE_SB_EEEEEEEvNS4_8identityESW_S16_vS17_EENS_8epilogue10collective18CollectiveEpilogueINS19_23Sm100TmaWarpSpecializedILi1ELi1ELi32ELb0ELb0EEEJSF_NS5_IJNSP_ISE_SB_EES1E_EEEaSG_aSG_NS19_6fusion15FusionCallbacksIS1D_NS1G_17LinearCombinationIaiaiLNS_15FloatRoundStyleE2EEESF_S1F_JEEENS4_5SM1004TMEM4LOAD26SM100_TMEM_LOAD_16dp32b32xESW_S16_NS4_39AutoVectorizingCopyWithAssumedAlignmentILi128EEENS4_14SM90_TMA_STOREES16_S1R_S1R_EEEvvEEEEvNT_6ParamsE:
[----:B------:R-:W1:Y:S01]  /*0000*/  LDC R1, c[0x0][0x37c] ;  /* 0x0000df00ff017b82 */ /* 0x000e620000000800 */
[----:B------:R-:W2:Y:S01]  /*0010*/  S2R R103, SR_TID.X ;  /* 0x0000000000677919 */ /* 0x000ea20000002100 */
[----:B------:R-:W3:Y:S01]  /*0020*/  LDCU.64 UR4, c[0x0][0x890] ;  /* 0x00011200ff0477ac */ /* 0x000ee20008000a00 */
[----:B------:R-:W-:Y:S02]  /*0030*/  PRMT R98, RZ, 0x7610, R98 ;  /* 0x00007610ff627816 */ /* 0x000fe40000000062 */
[----:B------:R-:W-:Y:S01]  /*0040*/  ELECT P5, URZ, PT ;  /* 0x0000000000ff782f */ /* 0x000fe200038a0000 */
[----:B------:R-:W4:Y:S01]  /*0050*/  LDCU.64 UR40, c[0x0][0x358] ;  /* 0x00006b00ff2877ac */ /* 0x000f220008000a00 */
[----:B---3--:R-:W-:-:S04]  /*0060*/  UISETP.NE.U32.AND UP0, UPT, UR4, URZ, UPT ;  /* 0x000000ff0400728c */ /* 0x008fc8000bf05070 */
[----:B------:R-:W-:Y:S01]  /*0070*/  UISETP.NE.AND.EX UP0, UPT, UR5, URZ, UPT, UP0 ;  /* 0x000000ff0500728c */ /* 0x000fe2000bf05300 */
[----:B--2---:R-:W-:-:S05]  /*0080*/  SHF.R.U32.HI R106, RZ, 0x5, R103 ;  /* 0x00000005ff6a7819 */ /* 0x004fca0000011667 */
[----:B------:R-:W2:Y:S02]  /*0090*/  SHFL.IDX PT, R0, R106, RZ, 0x1f ;  /* 0x00001fff6a007589 */ /* 0x000ea400000e0000 */
[----:B--2---:R-:W-:Y:S01]  /*00a0*/  R2UR UR8, R0 ;  /* 0x00000000000872ca */ /* 0x004fe200000e0000 */
[----:B-1--4-:R-:W-:-:S14]  /*00b0*/  BRA.U UP0, `(.L_x_0) ;  /* 0x00000001002c7547 */ /* 0x012fdc000b800000 */
[----:B------:R-:W1:Y:S02]  /*00c0*/  LDCU.64 UR6, c[0x0][0x888] ;  /* 0x00011100ff0677ac */ /* 0x000e640008000a00 */
[----:B-1----:R-:W-:-:S04]  /*00d0*/  UISETP.NE.U32.AND UP0, UPT, UR6, URZ, UPT ;  /* 0x000000ff0600728c */ /* 0x002fc8000bf05070 */
[----:B------:R-:W-:-:S09]  /*00e0*/  UISETP.NE.AND.EX UP0, UPT, UR7, URZ, UPT, UP0 ;  /* 0x000000ff0700728c */ /* 0x000fd2000bf05300 */
[----:B------:R-:W-:Y:S05]  /*00f0*/  BRA.U !UP0, `(.L_x_1) ;  /* 0x0000000108107547 */ /* 0x000fea000b800000 */
[----:B------:R-:W1:Y:S02]  /*0100*/  LDC.64 R48, c[0x0][0x888] ;  /* 0x00022200ff307b82 */ /* 0x000e640000000a00 */
[----:B-1----:R1:W5:Y:S01]  /*0110*/  LDG.E R48, desc[UR40][R48.64] ;  /* 0x0000002830307981 */ /* 0x002362000c1e1900 */
[----:B------:R-:W-:Y:S01]  /*0120*/  HFMA2 R98, -RZ, RZ, 0, 5.9604644775390625e-08 ;  /* 0x00000001ff627431 */ /* 0x000fe200000001ff */
[----:B------:R-:W-:Y:S05]  /*0130*/  BRA `(.L_x_0) ;  /* 0x00000000000c7947 */ /* 0x000fea0003800000 */
.L_x_1:
[----:B------:R-:W1:Y:S01]  /*0140*/  LDCU UR6, c[0x0][0x880] ;  /* 0x00011000ff0677ac */ /* 0x000e620008000800 */
[----:B------:R-:W-:Y:S01]  /*0150*/  HFMA2 R98, -RZ, RZ, 0, 5.9604644775390625e-08 ;  /* 0x00000001ff627431 */ /* 0x000fe200000001ff */
[----:B-1----:R-:W-:-:S07]  /*0160*/  MOV R48, UR6 ;  /* 0x0000000600307c02 */ /* 0x002fce0008000f00 */
.L_x_0:
[----:B------:R-:W2:Y:S02]  /*0170*/  LDCU.64 UR6, c[0x0][0x8b0] ;  /* 0x00011600ff0677ac */ /* 0x000ea40008000a00 */
[----:B--2---:R-:W-:-:S04]  /*0180*/  UISETP.NE.U32.AND UP0, UPT, UR6, URZ, UPT ;  /* 0x000000ff0600728c */ /* 0x004fc8000bf05070 */
[----:B------:R-:W-:-:S09]  /*0190*/  UISETP.NE.AND.EX UP0, UPT, UR7, URZ, UPT, UP0 ;  /* 0x000000ff0700728c */ /* 0x000fd2000bf05300 */
[----:B------:R-:W-:Y:S05]  /*01a0*/  BRA.U UP0, `(.L_x_2) ;  /* 0x0000000100247547 */ /* 0x000fea000b800000 */
[----:B------:R-:W2:Y:S02]  /*01b0*/  LDCU.64 UR6, c[0x0][0x8a8] ;  /* 0x00011500ff0677ac */ /* 0x000ea40008000a00 */
[----:B--2---:R-:W-:-:S04]  /*01c0*/  UISETP.NE.U32.AND UP0, UPT, UR6, URZ, UPT ;  /* 0x000000ff0600728c */ /* 0x004fc8000bf05070 */
[----:B------:R-:W-:-:S09]  /*01d0*/  UISETP.NE.AND.EX UP0, UPT, UR7, URZ, UPT, UP0 ;  /* 0x000000ff0700728c */ /* 0x000fd2000bf05300 */
[----:B------:R-:W-:Y:S05]  /*01e0*/  BRA.U !UP0, `(.L_x_3) ;  /* 0x00000001080c7547 */ /* 0x000fea000b800000 */
[----:B------:R-:W2:Y:S02]  /*01f0*/  LDC.64 R2, c[0x0][0x8a8] ;  /* 0x00022a00ff027b82 */ /* 0x000ea40000000a00 */
[----:B--2---:R2:W5:Y:S01]  /*0200*/  LDG.E R47, desc[UR40][R2.64] ;  /* 0x00000028022f7981 */ /* 0x004562000c1e1900 */
[----:B------:R-:W-:Y:S05]  /*0210*/  BRA `(.L_x_2) ;  /* 0x0000000000087947 */ /* 0x000fea0003800000 */
.L_x_3:
[----:B------:R-:W2:Y:S02]  /*0220*/  LDCU UR6, c[0x0][0x8a0] ;  /* 0x00011400ff0677ac */ /* 0x000ea40008000800 */
[----:B--2---:R-:W-:Y:S02]  /*0230*/  MOV R47, UR6 ;  /* 0x00000006002f7c02 */ /* 0x004fe40008000f00 */
.L_x_2:
[----:B------:R-:W-:Y:S01]  /*0240*/  IMAD.U32 R0, RZ, RZ, UR8 ;  /* 0x00000008ff007e24 */ /* 0x000fe2000f8e00ff */
[----:B------:R-:W-:Y:S04]  /*0250*/  BSSY.RECONVERGENT B0, `(.L_x_4) ;  /* 0x000000c000007945 */ /* 0x000fe80003800200 */
[C---:B------:R-:W-:Y:S02]  /*0260*/  ISETP.NE.OR P1, PT, R0.reuse, 0x1, !P5 ;  /* 0x000000010000780c */ /* 0x040fe40006f25670 */
[----:B------:R-:W-:-:S11]  /*0270*/  ISETP.NE.OR P0, PT, R0, 0x3, !P5 ;  /* 0x000000030000780c */ /* 0x000fd60006f05670 */
[----:B------:R-:W-:Y:S05]  /*0280*/  @P1 BRA `(.L_x_5) ;  /* 0x0000000000201947 */ /* 0x000fea0003800000 */
[----:B------:R-:W3:Y:S02]  /*0290*/  LDCU.64 UR6, c[0x0][0x348] ;  /* 0x00006900ff0677ac */ /* 0x000ee40008000a00 */
[----:B---3--:R-:W-:Y:S02]  /*02a0*/  UIADD3 UR10, UP1, UPT, UR6, 0x80, URZ ;  /* 0x00000080060a7890 */ /* 0x008fe4000ff3e0ff */
[----:B------:R-:W-:Y:S02]  /*02b0*/  UIADD3 UR6, UP0, UPT, UR6, 0x180, URZ ;  /* 0x0000018006067890 */ /* 0x000fe4000ff1e0ff */
[----:B------:R-:W-:Y:S02]  /*02c0*/  UIADD3.X UR11, UPT, UPT, URZ, UR7, URZ, UP1, !UPT ;  /* 0x00000007ff0b7290 */ /* 0x000fe40008ffe4ff */
[----:B------:R-:W-:-:S07]  /*02d0*/  UIADD3.X UR7, UPT, UPT, URZ, UR7, URZ, UP0, !UPT ;  /* 0x00000007ff077290 */ /* 0x000fce00087fe4ff */
[----:B------:R3:W-:Y:S02]  /*02e0*/  UTMACCTL.PF [UR10] ;  /* 0x000000000a0079b9 */ /* 0x0007e40008040000 */
[----:B------:R3:W-:Y:S02]  /*02f0*/  UTMACCTL.PF [UR6] ;  /* 0x00000000060079b9 */ /* 0x0007e40008040000 */
[----:B---3--:R-:W-:Y:S01]  /*0300*/  NOP ;  /* 0x0000000000007918 */ /* 0x008fe20000000000 */
.L_x_5:
[----:B------:R-:W-:Y:S05]  /*0310*/  BSYNC.RECONVERGENT B0 ;  /* 0x0000000000007941 */ /* 0x000fea0003800200 */
.L_x_4:
[----:B------:R-:W-:Y:S04]  /*0320*/  BSSY.RECONVERGENT B0, `(.L_x_6) ;  /* 0x000000a000007945 */ /* 0x000fe80003800200 */
        /* <DEDUP_REMOVED lines=9> */
.L_x_7:
[----:B------:R-:W-:Y:S05]  /*03c0*/  BSYNC.RECONVERGENT B0 ;  /* 0x0000000000007941 */ /* 0x000fea0003800200 */
.L_x_6:
[----:B------:R-:W3:Y:S01]  /*03d0*/  LDCU.64 UR6, c[0x0][0x888] ;  /* 0x00011100ff0677ac */ /* 0x000ee20008000a00 */
[----:B------:R-:W-:Y:S02]  /*03e0*/  UISETP.EQ.U32.AND UP1, UPT, UR4, URZ, UPT ;  /* 0x000000ff0400728c */ /* 0x000fe4000bf22070 */
[----:B------:R-:W-:Y:S02]  /*03f0*/  UPLOP3.LUT UP2, UPT, UPT, UPT, UPT, 0x80, 0x8 ;  /* 0x000000000008789c */ /* 0x000fe40003f4f070 */
[----:B---3--:R-:W-:-:S04]  /*0400*/  UISETP.NE.U32.AND UP0, UPT, UR6, URZ, UPT ;  /* 0x000000ff0600728c */ /* 0x008fc8000bf05070 */
[----:B------:R-:W-:-:S04]  /*0410*/  UISETP.NE.AND.EX UP0, UPT, UR7, URZ, UPT, UP0 ;  /* 0x000000ff0700728c */ /* 0x000fc8000bf05300 */
[----:B------:R-:W-:-:S04]  /*0420*/  UISETP.EQ.OR.EX UP3, UPT, UR5, URZ, !UP0, UP1 ;  /* 0x000000ff0500728c */ /* 0x000fc8000c762710 */
[----:B------:R-:W-:-:S05]  /*0430*/  UP2UR UR44, UPR, URZ, 0x8 ;  /* 0x00000008ff2c7883 */ /* 0x000fca0008000000 */
[----:B------:R-:W-:Y:S07]  /*0440*/  BRA.U !UP3, `(.L_x_8) ;  /* 0x000000010b207547 */ /* 0x000fee000b800000 */
[----:B-----5:R-:W-:Y:S01]  /*0450*/  R2UR UR6, R48 ;  /* 0x00000000300672ca */ /* 0x020fe200000e0000 */
[----:B------:R-:W-:Y:S02]  /*0460*/  UISETP.NE.U32.AND UP2, UPT, UR4, URZ, UPT ;  /* 0x000000ff0400728c */ /* 0x000fe4000bf45070 */
[----:B------:R-:W-:Y:S02]  /*0470*/  USEL UR4, URZ, 0xffffffff, UP0 ;  /* 0xffffffffff047887 */ /* 0x000fe40008000000 */
[----:B------:R-:W-:-:S08]  /*0480*/  UISETP.NE.AND.EX UP2, UPT, UR5, URZ, UPT, UP2 ;  /* 0x000000ff0500728c */ /* 0x000fd0000bf45320 */
[----:B------:R-:W-:-:S04]  /*0490*/  UISETP.NE.AND UP1, UPT, UR6, URZ, UPT ;  /* 0x000000ff0600728c */ /* 0x000fc8000bf25270 */
[----:B------:R-:W-:-:S04]  /*04a0*/  @!UP2 USEL UR4, URZ, 0xffffffff, UP1 ;  /* 0xffffffffff04a887 */ /* 0x000fc80008800000 */
[----:B------:R-:W-:-:S04]  /*04b0*/  ULOP3.LUT UR4, UR4, 0x1, URZ, 0xc0, !UPT ;  /* 0x0000000104047892 */ /* 0x000fc8000f8ec0ff */
[----:B------:R-:W-:-:S11]  /*04c0*/  UISETP.NE.U32.AND UP2, UPT, UR4, 0x1, UPT ;  /* 0x000000010400788c */ /* 0x000fd6000bf45070 */
.L_x_8:
[----:B--2---:R-:W2:Y:S01]  /*04d0*/  SHFL.IDX PT, R2, R106, RZ, 0x1f ;  /* 0x00001fff6a027589 */ /* 0x004ea200000e0000 */
[----:B------:R-:W-:-:S04]  /*04e0*/  UISETP.NE.AND UP1, UPT, UR8, 0x2, UPT ;  /* 0x000000020800788c */ /* 0x000fc8000bf25270 */
[----:B------:R-:W-:Y:S01]  /*04f0*/  USEL UR13, URZ, 0x1, UP1 ;  /* 0x00000001ff0d7887 */ /* 0x000fe20008800000 */
[----:B--2---:R-:W-:-:S13]  /*0500*/  ISETP.NE.AND P0, PT, R2, RZ, PT ;  /* 0x000000ff0200720c */ /* 0x004fda0003f05270 */
[----:B------:R-:W-:Y:S05]  /*0510*/  @P0 BRA `(.L_x_9) ;  /* 0x00000004000c0947 */ /* 0x000fea0003800000 */
[----:B------:R-:W-:Y:S01]  /*0520*/  ELECT P0, URZ, PT ;  /* 0x0000000000ff782f */ /* 0x000fe20003800000 */
[----:B------:R-:W-:-:S12]  /*0530*/  BSSY.RECONVERGENT B0, `(.L_x_9) ;  /* 0x0000041000007945 */ /* 0x000fd80003800200 */
[----:B------:R-:W-:Y:S05]  /*0540*/  @!P0 BRA `(.L_x_10) ;  /* 0x0000000000fc8947 */ /* 0x000fea0003800000 */
[----:B------:R-:W2:Y:S01]  /*0550*/  S2UR UR5, SR_CgaCtaId ;  /* 0x00000000000579c3 */ /* 0x000ea20000008800 */
[----:B------:R-:W-:Y:S01]  /*0560*/  UMOV UR6, 0x400 ;  /* 0x0000040000067882 */ /* 0x000fe20000000000 */
[----:B------:R-:W-:Y:S01]  /*0570*/  UMOV UR4, 0x1 ;  /* 0x0000000100047882 */ /* 0x000fe20000000000 */
[----:B--2---:R-:W-:Y:S02]  /*0580*/  ULEA UR5, UR5, UR6, 0x18 ;  /* 0x0000000605057291 */ /* 0x004fe4000f8ec0ff */
[----:B------:R-:W-:-:S04]  /*0590*/  UIADD3 UR6, UPT, UPT, -UR4, 0x100000, URZ ;  /* 0x0010000004067890 */ /* 0x000fc8000fffe1ff */
[----:B------:R-:W-:Y:S02]  /*05a0*/  USHF.L.U32 UR7, UR6, 0xb, URZ ;  /* 0x0000000b06077899 */ /* 0x000fe400080006ff */
[----:B------:R-:W-:Y:S01]  /*05b0*/  USHF.L.U32 UR6, UR6, 0x1, URZ ;  /* 0x0000000106067899 */ /* 0x000fe200080006ff */
[----:B------:R-:W2:Y:S11]  /*05c0*/  FENCE.VIEW.ASYNC.S ;  /* 0x00000000000073c6 */ /* 0x000eb60000000000 */
[----:B--2---:R2:W3:Y:S01]  /*05d0*/  SYNCS.EXCH.64 URZ, [UR5], UR6 ;  /* 0x0000000605ff75b2 */ /* 0x0044e20008000100 */
[----:B------:R2:W4:Y:S01]  /*05e0*/  SYNCS.EXCH.64 URZ, [UR5+0xd8], UR6 ;  /* 0x0000d80605ff75b2 */ /* 0x0005220008000100 */
[----:B------:R2:W1:Y:S01]  /*05f0*/  SYNCS.EXCH.64 URZ, [UR5+0x8], UR6 ;  /* 0x0000080605ff75b2 */ /* 0x0004620008000100 */
        /* <DEDUP_REMOVED lines=50> */
[----:B------:R2:W1:Y:S02]  /*0920*/  SYNCS.EXCH.64 URZ, [UR5+0x1a8], UR6 ;  /* 0x0001a80605ff75b2 */ /* 0x0004640008000100 */
[----:B--234-:R-:W-:Y:S01]  /*0930*/  NOP ;  /* 0x0000000000007918 */ /* 0x01cfe20000000000 */
.L_x_10:
[----:B------:R-:W-:Y:S05]  /*0940*/  BSYNC.RECONVERGENT B0 ;  /* 0x0000000000007941 */ /* 0x000fea0003800200 */
.L_x_9:
[----:B------:R-:W2:Y:S01]  /*0950*/  SHFL.IDX PT, R2, R106, RZ, 0x1f ;  /* 0x00001fff6a027589 */ /* 0x000ea200000e0000 */
[----:B------:R-:W-:Y:S01]  /*0960*/  NOP ;  /* 0x0000000000007918 */ /* 0x000fe20000000000 */
[----:B--2---:R-:W-:-:S13]  /*0970*/  ISETP.NE.AND P0, PT, R2, 0x1, PT ;  /* 0x000000010200780c */ /* 0x004fda0003f05270 */
[----:B------:R-:W-:Y:S05]  /*0980*/  @P0 BRA `(.L_x_11) ;  /* 0x0000000000400947 */ /* 0x000fea0003800000 */
[----:B------:R-:W2:Y:S01]  /*0990*/  S2UR UR6, SR_CgaCtaId ;  /* 0x00000000000679c3 */ /* 0x000ea20000008800 */
[----:B------:R-:W-:Y:S01]  /*09a0*/  UMOV UR7, 0x400 ;  /* 0x0000040000077882 */ /* 0x000fe20000000000 */
[----:B------:R-:W-:Y:S01]  /*09b0*/  UMOV UR5, 0x20 ;  /* 0x0000002000057882 */ /* 0x000fe20000000000 */
[----:B------:R-:W-:Y:S01]  /*09c0*/  UMOV UR4, 0x80 ;  /* 0x0000008000047882 */ /* 0x000fe20000000000 */
[----:B------:R-:W-:-:S04]  /*09d0*/  UIADD3 UR10, UPT, UPT, -UR5, 0x100000, URZ ;  /* 0x00100000050a7890 */ /* 0x000fc8000fffe1ff */
[----:B------:R-:W-:Y:S02]  /*09e0*/  USHF.L.U32 UR11, UR10, 0xb, URZ ;  /* 0x0000000b0a0b7899 */ /* 0x000fe400080006ff */
[----:B------:R-:W-:Y:S02]  /*09f0*/  USHF.L.U32 UR10, UR10, 0x1, URZ ;  /* 0x000000010a0a7899 */ /* 0x000fe400080006ff */
[----:B------:R-:W-:-:S04]  /*0a00*/  UIADD3 UR4, UPT, UPT, -UR4, 0x100000, URZ ;  /* 0x0010000004047890 */ /* 0x000fc8000fffe1ff */
[----:B------:R-:W-:Y:S02]  /*0a10*/  USHF.L.U32 UR5, UR4, 0xb, URZ ;  /* 0x0000000b04057899 */ /* 0x000fe400080006ff */
[----:B------:R-:W-:Y:S01]  /*0a20*/  USHF.L.U32 UR4, UR4, 0x1, URZ ;  /* 0x0000000104047899 */ /* 0x000fe200080006ff */
[----:B------:R-:W-:Y:S01]  /*0a30*/  ELECT P0, URZ, PT ;  /* 0x0000000000ff782f */ /* 0x000fe20003800000 */
[----:B--2---:R-:W-:Y:S01]  /*0a40*/  ULEA UR6, UR6, UR7, 0x18 ;  /* 0x0000000706067291 */ /* 0x004fe2000f8ec0ff */
[----:B------:R-:W2:Y:S11]  /*0a50*/  FENCE.VIEW.ASYNC.S ;  /* 0x00000000000073c6 */ /* 0x000eb60000000000 */
[----:B--2---:R2:W3:Y:S01]  /*0a60*/  SYNCS.EXCH.64 URZ, [UR6+0x1b0], UR10 ;  /* 0x0001b00a06ff75b2 */ /* 0x0044e20008000100 */
[----:B------:R2:W4:Y:S01]  /*0a70*/  SYNCS.EXCH.64 URZ, [UR6+0x1b8], UR4 ;  /* 0x0001b80406ff75b2 */ /* 0x0005220008000100 */
[----:B------:R-:W-:Y:S01]  /*0a80*/  NOP ;  /* 0x0000000000007918 */ /* 0x000fe20000000000 */
.L_x_11:
[----:B------:R-:W1:Y:S01]  /*0a90*/  SHFL.IDX PT, R2, R106, RZ, 0x1f ;  /* 0x00001fff6a027589 */ /* 0x000e6200000e0000 */
[----:B------:R-:W-:Y:S01]  /*0aa0*/  NOP ;  /* 0x0000000000007918 */ /* 0x000fe20000000000 */
[----:B-1----:R-:W-:-:S13]  /*0ab0*/  ISETP.NE.AND P0, PT, R2, 0x3, PT ;  /* 0x000000030200780c */ /* 0x002fda0003f05270 */
[----:B------:R-:W-:Y:S05]  /*0ac0*/  @P0 BRA `(.L_x_12) ;  /* 0x0000000000300947 */ /* 0x000fea0003800000 */
[----:B--2---:R-:W1:Y:S01]  /*0ad0*/  S2UR UR5, SR_CgaCtaId ;  /* 0x00000000000579c3 */ /* 0x004e620000008800 */
[----:B------:R-:W-:Y:S01]  /*0ae0*/  UMOV UR6, 0x400 ;  /* 0x0000040000067882 */ /* 0x000fe20000000000 */
[----:B------:R-:W-:Y:S01]  /*0af0*/  UMOV UR4, 0x20 ;  /* 0x0000002000047882 */ /* 0x000fe20000000000 */
[----:B------:R-:W-:Y:S01]  /*0b00*/  ELECT P0, URZ, PT ;  /* 0x0000000000ff782f */ /* 0x000fe20003800000 */
[----:B-1----:R-:W-:Y:S02]  /*0b10*/  ULEA UR5, UR5, UR6, 0x18 ;  /* 0x0000000605057291 */ /* 0x002fe4000f8ec0ff */
[----:B------:R-:W-:-:S04]  /*0b20*/  UIADD3 UR6, UPT, UPT, -UR4, 0x100000, URZ ;  /* 0x0010000004067890 */ /* 0x000fc8000fffe1ff */
[----:B------:R-:W-:Y:S02]  /*0b30*/  USHF.L.U32 UR7, UR6, 0xb, URZ ;  /* 0x0000000b06077899 */ /* 0x000fe400080006ff */
[----:B------:R-:W-:Y:S01]  /*0b40*/  USHF.L.U32 UR6, UR6, 0x1, URZ ;  /* 0x0000000106067899 */ /* 0x000fe200080006ff */
[----:B------:R-:W1:Y:S11]  /*0b50*/  FENCE.VIEW.ASYNC.S ;  /* 0x00000000000073c6 */ /* 0x000e760000000000 */
[----:B-1----:R1:W2:Y:S01]  /*0b60*/  SYNCS.EXCH.64 URZ, [UR5+0x1c0], UR6 ;  /* 0x0001c00605ff75b2 */ /* 0x0022a20008000100 */
[----:B------:R1:W1:Y:S01]  /*0b70*/  SYNCS.EXCH.64 URZ, [UR5+0x1c8], UR6 ;  /* 0x0001c80605ff75b2 */ /* 0x0002620008000100 */
[----:B------:R-:W-:Y:S01]  /*0b80*/  NOP ;  /* 0x0000000000007918 */ /* 0x000fe20000000000 */
.L_x_12:
[----:B------:R-:W3:Y:S01]  /*0b90*/  SHFL.IDX PT, R2, R106, RZ, 0x1f ;  /* 0x00001fff6a027589 */ /* 0x000ee200000e0000 */
[----:B------:R-:W-:Y:S01]  /*0ba0*/  NOP ;  /* 0x0000000000007918 */ /* 0x000fe20000000000 */
[----:B---3--:R-:W-:-:S13]  /*0bb0*/  ISETP.NE.AND P0, PT, R2, 0x4, PT ;  /* 0x000000040200780c */ /* 0x008fda0003f05270 */
[----:B------:R-:W-:Y:S05]  /*0bc0*/  @P0 BRA `(.L_x_13) ;  /* 0x00000000004c0947 */ /* 0x000fea0003800000 */
[----:B-12---:R-:W1:Y:S01]  /*0bd0*/  S2UR UR5, SR_CgaCtaId ;  /* 0x00000000000579c3 */ /* 0x006e620000008800 */
[----:B------:R-:W-:Y:S01]  /*0be0*/  UMOV UR7, 0x100 ;  /* 0x0000010000077882 */ /* 0x000fe20000000000 */
[----:B------:R-:W-:Y:S01]  /*0bf0*/  UMOV UR6, 0x400 ;  /* 0x0000040000067882 */ /* 0x000fe20000000000 */
[----:B------:R-:W-:Y:S01]  /*0c00*/  USEL UR7, UR7, 0xe0, UP2 ;  /* 0x000000e007077887 */ /* 0x000fe20009000000 */
[----:B------:R-:W-:Y:S01]  /*0c10*/  UMOV UR4, 0x1 ;  /* 0x0000000100047882 */ /* 0x000fe20000000000 */
[----:B------:R-:W-:Y:S01]  /*0c20*/  ELECT P0, URZ, PT ;  /* 0x0000000000ff782f */ /* 0x000fe20003800000 */
[----:B------:R-:W-:-:S04]  /*0c30*/  UIADD3 UR10, UPT, UPT, -UR4, 0x100000, URZ ;  /* 0x00100000040a7890 */ /* 0x000fc8000fffe1ff */
[----:B------:R-:W-:Y:S02]  /*0c40*/  USHF.L.U32 UR11, UR10, 0xb, URZ ;  /* 0x0000000b0a0b7899 */ /* 0x000fe400080006ff */
[----:B------:R-:W-:Y:S02]  /*0c50*/  USHF.L.U32 UR10, UR10, 0x1, URZ ;  /* 0x000000010a0a7899 */ /* 0x000fe400080006ff */
[----:B-1----:R-:W-:Y:S02]  /*0c60*/  ULEA UR5, UR5, UR6, 0x18 ;  /* 0x0000000605057291 */ /* 0x002fe4000f8ec0ff */
[----:B------:R-:W-:-:S04]  /*0c70*/  UIADD3 UR6, UPT, UPT, -UR7, 0x100000, URZ ;  /* 0x0010000007067890 */ /* 0x000fc8000fffe1ff */
[----:B------:R-:W-:Y:S02]  /*0c80*/  USHF.L.U32 UR7, UR6, 0xb, URZ ;  /* 0x0000000b06077899 */ /* 0x000fe400080006ff */
[----:B------:R-:W-:Y:S01]  /*0c90*/  USHF.L.U32 UR6, UR6, 0x1, URZ ;  /* 0x0000000106067899 */ /* 0x000fe200080006ff */
[----:B------:R-:W1:Y:S03]  /*0ca0*/  FENCE.VIEW.ASYNC.S ;  /* 0x00000000000073c6 */ /* 0x000e660000000000 */
[----:B-1----:R3:W1:Y:S08]  /*0cb0*/  SYNCS.EXCH.64 URZ, [UR5+0x1d0], UR10 ;  /* 0x0001d00a05ff75b2 */ /* 0x0026700008000100 */
[----:B------:R3:W2:Y:S01]  /*0cc0*/  SYNCS.EXCH.64 URZ, [UR5+0x1e0], UR6 ;  /* 0x0001e00605ff75b2 */ /* 0x0006a20008000100 */
[----:B------:R3:W1:Y:S01]  /*0cd0*/  SYNCS.EXCH.64 URZ, [UR5+0x1d8], UR10 ;  /* 0x0001d80a05ff75b2 */ /* 0x0006620008000100 */
[----:B------:R3:W1:Y:S02]  /*0ce0*/  SYNCS.EXCH.64 URZ, [UR5+0x1e8], UR6 ;  /* 0x0001e80605ff75b2 */ /* 0x0006640008000100 */
[----:B---3--:R-:W-:Y:S01]  /*0cf0*/  NOP ;  /* 0x0000000000007918 */ /* 0x008fe20000000000 */
.L_x_13:
[----:B------:R-:W3:Y:S01]  /*0d00*/  SHFL.IDX PT, R2, R106, RZ, 0x1f ;  /* 0x00001fff6a027589 */ /* 0x000ee200000e0000 */
[----:B------:R-:W-:Y:S01]  /*0d10*/  NOP ;  /* 0x0000000000007918 */ /* 0x000fe20000000000 */
[----:B---3--:R-:W-:-:S13]  /*0d20*/  ISETP.NE.AND P0, PT, R2, 0x5, PT ;  /* 0x000000050200780c */ /* 0x008fda0003f05270 */
[----:B------:R-:W-:Y:S05]  /*0d30*/  @P0 BRA `(.L_x_14) ;  /* 0x0000000000580947 */ /* 0x000fea0003800000 */
[----:B-12---:R-:W1:Y:S01]  /*0d40*/  S2UR UR6, SR_CgaCtaId ;  /* 0x00000000000679c3 */ /* 0x006e620000008800 */
        /* <DEDUP_REMOVED lines=10> */
[----:B-1----:R-:W-:Y:S01]  /*0df0*/  ULEA UR6, UR6, UR7, 0x18 ;  /* 0x0000000706067291 */ /* 0x002fe2000f8ec0ff */
[----:B------:R-:W1:Y:S11]  /*0e00*/  FENCE.VIEW.ASYNC.S ;  /* 0x00000000000073c6 */ /* 0x000e760000000000 */
[----:B-1----:R3:W1:Y:S01]  /*0e10*/  SYNCS.EXCH.64 URZ, [UR6+0x1f0], UR10 ;  /* 0x0001f00a06ff75b2 */ /* 0x0026620008000100 */
[----:B------:R3:W2:Y:S01]  /*0e20*/  SYNCS.EXCH.64 URZ, [UR6+0x210], UR4 ;  /* 0x0002100406ff75b2 */ /* 0x0006a20008000100 */
[----:B------:R3:W1:Y:S01]  /*0e30*/  SYNCS.EXCH.64 URZ, [UR6+0x1f8], UR10 ;  /* 0x0001f80a06ff75b2 */ /* 0x0006620008000100 */
[----:B------:R3:W1:Y:S01]  /*0e40*/  SYNCS.EXCH.64 URZ, [UR6+0x218], UR4 ;  /* 0x0002180406ff75b2 */ /* 0x0006620008000100 */
[----:B------:R3:W1:Y:S01]  /*0e50*/  SYNCS.EXCH.64 URZ, [UR6+0x200], UR10 ;  /* 0x0002000a06ff75b2 */ /* 0x0006620008000100 */
[----:B------:R3:W1:Y:S01]  /*0e60*/  SYNCS.EXCH.64 URZ, [UR6+0x220], UR4 ;  /* 0x0002200406ff75b2 */ /* 0x0006620008000100 */
[----:B------:R3:W1:Y:S01]  /*0e70*/  SYNCS.EXCH.64 URZ, [UR6+0x208], UR10 ;  /* 0x0002080a06ff75b2 */ /* 0x0006620008000100 */
[----:B------:R3:W1:Y:S02]  /*0e80*/  SYNCS.EXCH.64 URZ, [UR6+0x228], UR4 ;  /* 0x0002280406ff75b2 */ /* 0x0006640008000100 */
[----:B---3--:R-:W-:Y:S01]  /*0e90*/  NOP ;  /* 0x0000000000007918 */ /* 0x008fe20000000000 */
.L_x_14:
[----:B------:R-:W3:Y:S01]  /*0ea0*/  SHFL.IDX PT, R2, R106, RZ, 0x1f ;  /* 0x00001fff6a027589 */ /* 0x000ee200000e0000 */
[----:B------:R-:W-:Y:S01]  /*0eb0*/  NOP ;  /* 0x0000000000007918 */ /* 0x000fe20000000000 */
[----:B---3--:R-:W-:-:S13]  /*0ec0*/  ISETP.NE.AND P0, PT, R2, 0x3, PT ;  /* 0x000000030200780c */ /* 0x008fda0003f05270 */
[----:B------:R-:W-:Y:S05]  /*0ed0*/  @P0 BRA `(.L_x_15) ;  /* 0x0000000000380947 */ /* 0x000fea0003800000 */
[----:B-12---:R-:W1:Y:S01]  /*0ee0*/  S2UR UR5, SR_CgaCtaId ;  /* 0x00000000000579c3 */ /* 0x006e620000008800 */
        /* <DEDUP_REMOVED lines=8> */
[----:B-1----:R3:W1:Y:S01]  /*0f70*/  SYNCS.EXCH.64 URZ, [UR5+0x230], UR6 ;  /* 0x0002300605ff75b2 */ /* 0x0026620008000100 */
[----:B------:R3:W2:Y:S01]  /*0f80*/  SYNCS.EXCH.64 URZ, [UR5+0x240], UR6 ;  /* 0x0002400605ff75b2 */ /* 0x0006a20008000100 */
[----:B------:R3:W1:Y:S01]  /*0f90*/  SYNCS.EXCH.64 URZ, [UR5+0x238], UR6 ;  /* 0x0002380605ff75b2 */ /* 0x0006620008000100 */
[----:B------:R3:W1:Y:S02]  /*0fa0*/  SYNCS.EXCH.64 URZ, [UR5+0x248], UR6 ;  /* 0x0002480605ff75b2 */ /* 0x0006640008000100 */
[----:B---3--:R-:W-:Y:S01]  /*0fb0*/  NOP ;  /* 0x0000000000007918 */ /* 0x008fe20000000000 */
.L_x_15:
[----:B-12---:R-:W1:Y:S01]  /*0fc0*/  S2UR UR5, SR_CTAID.X ;  /* 0x00000000000579c3 */ /* 0x006e620000002500 */
[----:B------:R-:W-:-:S05]  /*0fd0*/  CS2R.32 R99, SR_CgaSize ;  /* 0x0000000000637805 */ /* 0x000fca0000008a00 */
[----:B------:R-:W-:-:S05]  /*0fe0*/  IMAD R99, R99, -0xa0, RZ ;  /* 0xffffff6063637824 */ /* 0x000fca00078e02ff */
[----:B------:R-:W-:-:S14]  /*0ff0*/  R2UR UR7, R99 ;  /* 0x00000000630772ca */ /* 0x000fdc00000e0000 */
[----:B------:R-:W2:Y:S01]  /*1000*/  LDCU UR7, c[0x0][UR7+0x2b0] ;  /* 0x00005600070777ac */ /* 0x000ea20008000800 */
[----:B------:R-:W-:Y:S01]  /*1010*/  NOP ;  /* 0x0000000000007918 */ /* 0x000fe20000000000 */
[----:B------:R-:W-:-:S05]  /*1020*/  CS2R.32 R99, SR_CgaSize ;  /* 0x0000000000637805 */ /* 0x000fca0000008a00 */
[----:B------:R-:W-:-:S05]  /*1030*/  IMAD R99, R99, -0xa0, RZ ;  /* 0xffffff6063637824 */ /* 0x000fca00078e02ff */
[----:B------:R-:W-:-:S14]  /*1040*/  R2UR UR6, R99 ;  /* 0x00000000630672ca */ /* 0x000fdc00000e0000 */
[----:B------:R-:W3:Y:S01]  /*1050*/  LDCU UR6, c[0x0][UR6+0x2b4] ;  /* 0x00005680060677ac */ /* 0x000ee20008000800 */
[----:B------:R-:W4:Y:S08]  /*1060*/  S2UR UR4, SR_CTAID.Y ;  /* 0x00000000000479c3 */ /* 0x000f300000002600 */
[----:B------:R-:W3:Y:S01]  /*1070*/  LDC R9, c[0x0][0xb24] ;  /* 0x0002c900ff097b82 */ /* 0x000ee20000000800 */
[----:B-1----:R-:W-:-:S02]  /*1080*/  I2FP.F32.U32 R5, UR5 ;  /* 0x0000000500057c45 */ /* 0x002fc40008201000 */
[----:B------:R-:W-:-:S05]  /*1090*/  CS2R.32 R3, SR_CgaSize ;  /* 0x0000000000037805 */ /* 0x000fca0000008a00 */
[----:B------:R-:W-:-:S06]  /*10a0*/  IMAD R3, R3, -0xa0, RZ ;  /* 0xffffff6003037824 */ /* 0x000fcc00078e02ff */
[----:B------:R-:W1:Y:S01]  /*10b0*/  LDC R3, c[0x0][R3+0x2a0] ;  /* 0x0000a80003037b82 */ /* 0x000e620000000800 */
[----:B------:R-:W-:Y:S01]  /*10c0*/  MOV R99, UR5 ;  /* 0x0000000500637c02 */ /* 0x000fe20008000f00 */
[----:B--2---:R-:W-:Y:S01]  /*10d0*/  FMUL R5, R5, UR7 ;  /* 0x0000000705057c20 */ /* 0x004fe20008400000 */
[----:B----4-:R-:W-:Y:S02]  /*10e0*/  I2FP.F32.U32 R4, UR4 ;  /* 0x0000000400047c45 */ /* 0x010fe40008201000 */
[----:B------:R-:W-:-:S05]  /*10f0*/  CS2R.32 R2, SR_CgaSize ;  /* 0x0000000000027805 */ /* 0x000fca0000008a00 */
[----:B------:R-:W-:-:S06]  /*1100*/  IMAD R2, R2, -0xa0, RZ ;  /* 0xffffff6002027824 */ /* 0x000fcc00078e02ff */
[----:B------:R-:W2:Y:S01]  /*1110*/  LDC R2, c[0x0][R2+0x2a4] ;  /* 0x0000a90002027b82 */ /* 0x000ea20000000800 */
[----:B------:R-:W4:Y:S01]  /*1120*/  F2I.U32.TRUNC.NTZ R96, R5 ;  /* 0x0000000500607305 */ /* 0x000f22000020f000 */
[----:B------:R-:W-:Y:S01]  /*1130*/  MOV R97, UR4 ;  /* 0x0000000400617c02 */ /* 0x000fe20008000f00 */
[----:B---3--:R-:W-:-:S05]  /*1140*/  FMUL R4, R4, UR6 ;  /* 0x0000000604047c20 */ /* 0x008fca0008400000 */
[----:B------:R-:W-:Y:S01]  /*1150*/  BAR.SYNC.DEFER_BLOCKING 0x0 ;  /* 0x0000000000007b1d */ /* 0x000fe20000010000 */
[----:B------:R-:W-:-:S05]  /*1160*/  ISETP.GE.AND P0, PT, R9, 0x1, PT ;  /* 0x000000010900780c */ /* 0x000fca0003f06270 */
[----:B------:R-:W3:Y:S02]  /*1170*/  F2I.U32.TRUNC.NTZ R81, R4 ;  /* 0x0000000400517305 */ /* 0x000ee4000020f000 */
[----:B------:R-:W2:Y:S01]  /*1180*/  S2UR UR36, SR_CTAID.Z ;  /* 0x00000000002479c3 */ /* 0x000ea20000002700 */
[----:B----4-:R-:W-:-:S05]  /*1190*/  IADD3 R96, PT, PT, -R96, RZ, RZ ;  /* 0x000000ff60607210 */ /* 0x010fca0007ffe1ff */
[----:B-1----:R-:W-:Y:S01]  /*11a0*/  IMAD R96, R3, R96, UR5 ;  /* 0x0000000503607e24 */ /* 0x002fe2000f8e0260 */
[----:B---3--:R-:W-:-:S05]  /*11b0*/  IADD3 R81, PT, PT, -R81, RZ, RZ ;  /* 0x000000ff51517210 */ /* 0x008fca0007ffe1ff */
[----:B--2---:R-:W-:Y:S01]  /*11c0*/  IMAD R81, R2, R81, UR4 ;  /* 0x0000000402517e24 */ /* 0x004fe2000f8e0251 */
[----:B------:R-:W-:Y:S06]  /*11d0*/  @!P0 BRA `(.L_x_16) ;  /* 0x0000000000b88947 */ /* 0x000fec0003800000 */
[----:B------:R-:W1:Y:S01]  /*11e0*/  LDC.64 R4, c[0x0][0xb18] ;  /* 0x0002c600ff047b82 */ /* 0x000e620000000a00 */
[----:B------:R-:W-:-:S07]  /*11f0*/  ISETP.NE.AND P0, PT, R9, 0x1, PT ;  /* 0x000000010900780c */ /* 0x000fce0003f05270 */
[----:B------:R-:W2:Y:S08]  /*1200*/  LDC R10, c[0x0][0xb0c] ;  /* 0x0002c300ff0a7b82 */ /* 0x000eb00000000800 */
[----:B------:R-:W3:Y:S08]  /*1210*/  LDC R11, c[0x0][0x370] ;  /* 0x0000dc00ff0b7b82 */ /* 0x000ef00000000800 */
[----:B------:R-:W4:Y:S01]  /*1220*/  LDC R12, c[0x0][0x374] ;  /* 0x0000dd00ff0c7b82 */ /* 0x000f220000000800 */
[----:B-1----:R-:W-:-:S07]  /*1230*/  ISETP.NE.AND P1, PT, R4, 0x1, PT ;  /* 0x000000010400780c */ /* 0x002fce0003f25270 */
[----:B------:R-:W3:Y:S01]  /*1240*/  LDC.64 R6, c[0x0][0xb10] ;  /* 0x0002c400ff067b82 */ /* 0x000ee20000000a00 */
[----:B--2---:R-:W-:-:S07]  /*1250*/  ISETP.NE.AND P2, PT, R10, 0x1, PT ;  /* 0x000000010a00780c */ /* 0x004fce0003f45270 */
[----:B------:R-:W1:Y:S08]  /*1260*/  LDC R8, c[0x0][0xb20] ;  /* 0x0002c800ff087b82 */ /* 0x000e700000000800 */
[----:B------:R-:W2:Y:S01]  /*1270*/  LDC.64 R2, c[0x0][0xb28] ;  /* 0x0002ca00ff027b82 */ /* 0x000ea20000000a00 */
[----:B----4-:R-:W-:-:S04]  /*1280*/  IMAD.HI.U32 R13, R12, R5, RZ ;  /* 0x000000050c0d7227 */ /* 0x010fc800078e00ff */
[----:B------:R-:W-:-:S04]  /*1290*/  IMAD.HI.U32 R5, R97, R5, RZ ;  /* 0x0000000561057227 */ /* 0x000fc800078e00ff */
[----:B---3--:R-:W-:-:S04]  /*12a0*/  IMAD.HI.U32 R14, R11, R6, RZ ;  /* 0x000000060b0e7227 */ /* 0x008fc800078e00ff */
[----:B------:R-:W-:Y:S01]  /*12b0*/  IMAD.HI.U32 R16, R99, R6, RZ ;  /* 0x0000000663107227 */ /* 0x000fe200078e00ff */
[-C--:B------:R-:W-:Y:S02]  /*12c0*/  @P2 SHF.R.U32.HI R11, RZ, R7.reuse, R14 ;  /* 0x00000007ff0b2219 */ /* 0x080fe4000001160e */
[-C--:B-1----:R-:W-:Y:S02]  /*12d0*/  @P1 SHF.R.U32.HI R12, RZ, R8.reuse, R13 ;  /* 0x00000008ff0c1219 */ /* 0x082fe4000001160d */
[----:B------:R-:W-:Y:S02]  /*12e0*/  SHF.R.U32.HI R8, RZ, R8, R5 ;  /* 0x00000008ff087219 */ /* 0x000fe40000011605 */
[----:B------:R-:W-:Y:S02]  /*12f0*/  SHF.R.U32.HI R16, RZ, R7, R16 ;  /* 0x00000007ff107219 */ /* 0x000fe40000011610 */
[----:B------:R-:W-:Y:S01]  /*1300*/  SEL R5, R97, R8, !P1 ;  /* 0x0000000861057207 */ /* 0x000fe20004800000 */
[----:B--2---:R-:W-:Y:S01]  /*1310*/  IMAD.HI.U32 R14, R12, R2, RZ ;  /* 0x000000020c0e7227 */ /* 0x004fe200078e00ff */
[----:B------:R-:W-:-:S03]  /*1320*/  SEL R7, R99, R16, !P2 ;  /* 0x0000001063077207 */ /* 0x000fc60005000000 */
[----:B------:R-:W-:Y:S01]  /*1330*/  IMAD.HI.U32 R6, R11, R2, RZ ;  /* 0x000000020b067227 */ /* 0x000fe200078e00ff */
[----:B------:R-:W-:-:S04]  /*1340*/  @P0 SHF.R.U32.HI R12, RZ, R3, R14 ;  /* 0x00000003ff0c0219 */ /* 0x000fc8000001160e */
[----:B------:R-:W-:Y:S01]  /*1350*/  @P0 SHF.R.U32.HI R11, RZ, R3, R6 ;  /* 0x00000003ff0b0219 */ /* 0x000fe20000011606 */
[----:B------:R-:W-:-:S04]  /*1360*/  IMAD R12, R12, R9, RZ ;  /* 0x000000090c0c7224 */ /* 0x000fc800078e02ff */
[----:B------:R-:W-:Y:S01]  /*1370*/  IMAD R6, R11, R9, RZ ;  /* 0x000000090b067224 */ /* 0x000fe200078e02ff */
[----:B------:R-:W-:-:S04]  /*1380*/  ISETP.GE.AND P1, PT, R5, R12, PT ;  /* 0x0000000c0500720c */ /* 0x000fc80003f26270 */
[----:B------:R-:W-:Y:S01]  /*1390*/  ISETP.GE.OR P1, PT, R7, R6, P1 ;  /* 0x000000060700720c */ /* 0x000fe20000f26670 */
[----:B------:R-:W-:-:S05]  /*13a0*/  IMAD.HI.U32 R6, R5, R2, RZ ;  /* 0x0000000205067227 */ /* 0x000fca00078e00ff */
[----:B------:R-:W-:-:S04]  /*13b0*/  SHF.R.U32.HI R6, RZ, R3, R6 ;  /* 0x00000003ff067219 */ /* 0x000fc80000011606 */
[----:B------:R-:W-:-:S03]  /*13c0*/  SEL R6, R5, R6, !P0 ;  /* 0x0000000605067207 */ /* 0x000fc60004000000 */
[----:B------:R-:W-:Y:S01]  /*13d0*/  @!P1 IMAD.HI.U32 R8, R7, R2, RZ ;  /* 0x0000000207089227 */ /* 0x000fe200078e00ff */
[----:B------:R-:W-:-:S04]  /*13e0*/  IADD3 R2, PT, PT, -R6, RZ, RZ ;  /* 0x000000ff06027210 */ /* 0x000fc80007ffe1ff */
[----:B------:R-:W-:Y:S01]  /*13f0*/  @!P1 SHF.R.U32.HI R8, RZ, R3, R8 ;  /* 0x00000003ff089219 */ /* 0x000fe20000011608 */
[----:B------:R-:W-:-:S03]  /*1400*/  IMAD R2, R9, R2, R5 ;  /* 0x0000000209027224 */ /* 0x000fc600078e0205 */
[----:B------:R-:W-:Y:S02]  /*1410*/  @!P1 SEL R3, R7, R8, !P0 ;  /* 0x0000000807039207 */ /* 0x000fe40004000000 */
[----:B------:R-:W-:-:S03]  /*1420*/  IADD3 R8, PT, PT, -R5, RZ, RZ ;  /* 0x000000ff05087210 */ /* 0x000fc60007ffe1ff */
[--C-:B------:R-:W-:Y:S02]  /*1430*/  @!P1 IMAD.IADD R6, R6, 0x1, -R3.reuse ;  /* 0x0000000106069824 */ /* 0x100fe400078e0a03 */
[----:B------:R-:W-:Y:S01]  /*1440*/  @!P1 IMAD R3, R2, R11, R3 ;  /* 0x0000000b02039224 */ /* 0x000fe200078e0203 */
[----:B------:R-:W-:Y:S01]  /*1450*/  IADD3 R2, PT, PT, -R7, RZ, RZ ;  /* 0x000000ff07027210 */ /* 0x000fe20007ffe1ff */
[----:B------:R-:W-:Y:S02]  /*1460*/  @!P1 IMAD R5, R6, R9, R7 ;  /* 0x0000000906059224 */ /* 0x000fe400078e0207 */
[----:B------:R-:W-:Y:S02]  /*1470*/  IMAD R8, R4, R8, R97 ;  /* 0x0000000804087224 */ /* 0x000fe400078e0261 */
[----:B------:R-:W-:Y:S02]  /*1480*/  @!P1 IMAD.MOV.U32 R7, RZ, RZ, R3 ;  /* 0x000000ffff079224 */ /* 0x000fe400078e0003 */
[----:B------:R-:W-:-:S02]  /*1490*/  IMAD R2, R10, R2, R99 ;  /* 0x000000020a027224 */ /* 0x000fc400078e0263 */
[----:B------:R-:W-:Y:S02]  /*14a0*/  IMAD R97, R5, R4, R8 ;  /* 0x0000000405617224 */ /* 0x000fe400078e0208 */
[----:B------:R-:W-:Y:S02]  /*14b0*/  IMAD R99, R7, R10, R2 ;  /* 0x0000000a07637224 */ /* 0x000fe400078e0202 */
.L_x_16:
[----:B------:R-:W1:Y:S01]  /*14c0*/  LDCU UR4, c[0x0][0xb30] ;  /* 0x00016600ff0477ac */ /* 0x000e620008000800 */
[----:B------:R-:W2:Y:S08]  /*14d0*/  S2UR UR37, SR_CgaCtaId ;  /* 0x00000000002579c3 */ /* 0x000eb00000008800 */
[----:B------:R-:W3:Y:S01]  /*14e0*/  LDC R40, c[0x0][0xb24] ;  /* 0x0002c900ff287b82 */ /* 0x000ee20000000800 */
[----:B-1----:R-:W-:-:S09]  /*14f0*/  UISETP.NE.AND UP1, UPT, UR4, 0x1, UPT ;  /* 0x000000010400788c */ /* 0x002fd2000bf25270 */
[----:B--2---:R-:W-:Y:S05]  /*1500*/  BRA.U UP1, `(.L_x_17) ;  /* 0x0000000101407547 */ /* 0x004fea000b800000 */
[----:B------:R-:W1:Y:S08]  /*1510*/  LDC.64 R4, c[0x0][0xb10] ;  /* 0x0002c400ff047b82 */ /* 0x000e700000000a00 */
[----:B------:R-:W2:Y:S08]  /*1520*/  LDC.64 R2, c[0x0][0xb18] ;  /* 0x0002c600ff027b82 */ /* 0x000eb00000000a00 */
[----:B------:R-:W4:Y:S08]  /*1530*/  LDC R6, c[0x0][0xb20] ;  /* 0x0002c800ff067b82 */ /* 0x000f300000000800 */
[----:B------:R-:W3:Y:S01]  /*1540*/  LDC R8, c[0x0][0xb0c] ;  /* 0x0002c300ff087b82 */ /* 0x000ee20000000800 */
[----:B-1----:R-:W-:-:S05]  /*1550*/  IMAD.HI.U32 R4, R99, R4, RZ ;  /* 0x0000000463047227 */ /* 0x002fca00078e00ff */
[----:B------:R-:W-:Y:S01]  /*1560*/  SHF.R.U32.HI R4, RZ, R5, R4 ;  /* 0x00000005ff047219 */ /* 0x000fe20000011604 */
[----:B--2---:R-:W-:Y:S01]  /*1570*/  IMAD.HI.U32 R3, R97, R3, RZ ;  /* 0x0000000361037227 */ /* 0x004fe200078e00ff */
[----:B------:R-:W-:-:S04]  /*1580*/  ISETP.NE.AND P0, PT, R2, 0x1, PT ;  /* 0x000000010200780c */ /* 0x000fc80003f05270 */
[----:B----4-:R-:W-:-:S04]  /*1590*/  SHF.R.U32.HI R6, RZ, R6, R3 ;  /* 0x00000006ff067219 */ /* 0x010fc80000011603 */
[----:B------:R-:W-:Y:S02]  /*15a0*/  SEL R3, R97, R6, !P0 ;  /* 0x0000000661037207 */ /* 0x000fe40004000000 */
[----:B---3--:R-:W-:-:S04]  /*15b0*/  ISETP.NE.AND P1, PT, R8, 0x1, PT ;  /* 0x000000010800780c */ /* 0x008fc80003f25270 */
[----:B------:R-:W-:-:S05]  /*15c0*/  SEL R4, R99, R4, !P1 ;  /* 0x0000000463047207 */ /* 0x000fca0004800000 */
[----:B------:R-:W-:Y:S02]  /*15d0*/  IMAD.IADD R5, R3, 0x1, -R4 ;  /* 0x0000000103057824 */ /* 0x000fe400078e0a04 */
[----:B------:R-:W-:Y:S02]  /*15e0*/  IMAD.IADD R3, R4, 0x1, -R3 ;  /* 0x0000000104037824 */ /* 0x000fe400078e0a03 */
[----:B------:R-:W-:Y:S02]  /*15f0*/  IMAD R99, R5, R8, R99 ;  /* 0x0000000805637224 */ /* 0x000fe400078e0263 */
[----:B------:R-:W-:-:S07]  /*1600*/  IMAD R97, R3, R2, R97 ;  /* 0x0000000203617224 */ /* 0x000fce00078e0261 */
.L_x_17:
[----:B------:R-:W-:Y:S01]  /*1610*/  BAR.SYNC.DEFER_BLOCKING 0x0 ;  /* 0x0000000000007b1d */ /* 0x000fe20000010000 */
[----:B------:R-:W-:Y:S01]  /*1620*/  UISETP.NE.AND UP1, UPT, UR8, 0x2, UPT ;  /* 0x000000020800788c */ /* 0x000fe2000bf25270 */
[----:B------:R-:W-:Y:S02]  /*1630*/  ISETP.NE.OR P5, PT, R0, 0x2, !P5 ;  /* 0x000000020000780c */ /* 0x000fe40006fa5670 */
[----:B------:R-:W-:-:S06]  /*1640*/  LOP3.LUT R2, R103, 0x1f, RZ, 0xc0, !PT ;  /* 0x0000001f67027812 */ /* 0x000fcc00078ec0ff */
[----:B------:R-:W-:Y:S05]  /*1650*/  BRA.U UP1, `(.L_x_18) ;  /* 0x0000001d01907547 */ /* 0x000fea000b800000 */
[----:B------:R-:W1:Y:S01]  /*1660*/  LDCU UR13, c[0x0][0x38c] ;  /* 0x00007180ff0d77ac */ /* 0x000e620008000800 */
[----:B------:R-:W2:Y:S01]  /*1670*/  LDC R9, c[0x0][0x370] ;  /* 0x0000dc00ff097b82 */ /* 0x000ea20000000800 */
[----:B------:R-:W-:Y:S01]  /*1680*/  PLOP3.LUT P1, PT, PT, PT, UP2, 0x80, 0x8 ;  /* 0x000000000008781c */ /* 0x000fe20003f2f028 */
[----:B------:R-:W-:Y:S01]  /*1690*/  IMAD.MOV.U32 R15, RZ, RZ, 0x1 ;  /* 0x00000001ff0f7424 */ /* 0x000fe200078e00ff */
[----:B------:R-:W-:Y:S01]  /*16a0*/  ISETP.EQ.OR P4, PT, R2, RZ, P5 ;  /* 0x000000ff0200720c */ /* 0x000fe20002f82670 */
[----:B------:R-:W-:Y:S01]  /*16b0*/  IMAD.MOV.U32 R14, RZ, RZ, RZ ;  /* 0x000000ffff0e7224 */ /* 0x000fe200078e00ff */
[----:B------:R-:W-:Y:S02]  /*16c0*/  PLOP3.LUT P1, PT, P1, PT, PT, 0x8, 0x80 ;  /* 0x000000000080781c */ /* 0x000fe40000f2e170 */
[----:B------:R-:W-:Y:S01]  /*16d0*/  CS2R R12, SRZ ;  /* 0x00000000000c7805 */ /* 0x000fe2000001ff00 */
[----:B------:R-:W-:Y:S01]  /*16e0*/  IMAD.MOV.U32 R10, RZ, RZ, 0x1 ;  /* 0x00000001ff0a7424 */ /* 0x000fe200078e00ff */
[----:B------:R-:W4:Y:S01]  /*16f0*/  LDC R0, c[0x0][0x374] ;  /* 0x0000dd00ff007b82 */ /* 0x000f220000000800 */
[----:B------:R-:W2:Y:S01]  /*1700*/  LDCU.64 UR22, c[0x0][0x348] ;  /* 0x00006900ff1677ac */ /* 0x000ea20008000a00 */
[----:B------:R-:W-:Y:S01]  /*1710*/  UMOV UR6, URZ ;  /* 0x000000ff00067c82 */ /* 0x000fe20008000000 */
[----:B-1----:R-:W-:-:S04]  /*1720*/  UIADD3 UR5, UPT, UPT, UR13, 0x3f, URZ ;  /* 0x0000003f0d057890 */ /* 0x002fc8000fffe0ff */
[----:B------:R-:W-:-:S04]  /*1730*/  USHF.R.S32.HI UR4, URZ, 0x1f, UR5 ;  /* 0x0000001fff047899 */ /* 0x000fc80008011405 */
[----:B------:R-:W-:-:S04]  /*1740*/  ULEA.HI UR4, UR4, UR5, URZ, 0x6 ;  /* 0x0000000504047291 */ /* 0x000fc8000f8f30ff */
[----:B------:R-:W-:Y:S02]  /*1750*/  USHF.R.S32.HI UR15, URZ, 0x6, UR4 ;  /* 0x00000006ff0f7899 */ /* 0x000fe40008011404 */
[----:B------:R-:W-:Y:S02]  /*1760*/  UIADD3 UR4, UPT, UPT, UR13, -0x1, URZ ;  /* 0xffffffff0d047890 */ /* 0x000fe4000fffe0ff */
[----:B------:R-:W-:Y:S02]  /*1770*/  UISETP.LT.U32.AND UP0, UPT, UR15, 0x1b, UPT ;  /* 0x0000001b0f00788c */ /* 0x000fe4000bf01070 */
[----:B------:R-:W-:Y:S02]  /*1780*/  UISETP.GE.U32.AND UP1, UPT, UR4, -0x7f, UPT ;  /* 0xffffff810400788c */ /* 0x000fe4000bf26070 */
[----:B------:R-:W-:Y:S02]  /*1790*/  USEL UR14, UR15, 0x1b, UP0 ;  /* 0x0000001b0f0e7887 */ /* 0x000fe40008000000 */
[----:B------:R-:W-:-:S02]  /*17a0*/  UIADD3 UR13, UPT, UPT, UR13, 0x7e, URZ ;  /* 0x0000007e0d0d7890 */ /* 0x000fc4000fffe0ff */
[----:B------:R-:W-:Y:S02]  /*17b0*/  UIADD3 UR5, UPT, UPT, UR14, -0x1, URZ ;  /* 0xffffffff0e057890 */ /* 0x000fe4000fffe0ff */
[----:B------:R-:W-:-:S03]  /*17c0*/  UIADD3 UR7, UPT, UPT, UR15, -UR14, URZ ;  /* 0x8000000e0f077290 */ /* 0x000fc6000fffe0ff */
[----:B------:R-:W-:-:S04]  /*17d0*/  @UP1 UIADD3 UR5, UPT, UPT, UR14, URZ, URZ ;  /* 0x000000ff0e051290 */ /* 0x000fc8000fffe0ff */
[----:B--2---:R-:W-:-:S12]  /*17e0*/  UIADD3 UR5, UPT, UPT, UR5, 0x1, URZ ;  /* 0x0000000105057890 */ /* 0x004fd8000fffe0ff */
.L_x_36:
[----:B------:R-:W-:Y:S01]  /*17f0*/  UISETP.NE.AND UP0, UPT, UR37, URZ, UPT ;  /* 0x000000ff2500728c */ /* 0x000fe2000bf05270 */
[----:B------:R-:W1:Y:S08]  /*1800*/  S2UR UR37, SR_CgaCtaId ;  /* 0x00000000002579c3 */ /* 0x000e700000008800 */
[----:B------:R-:W-:Y:S05]  /*1810*/  BRA.U UP0, `(.L_x_19) ;  /* 0x0000000100347547 */ /* 0x000fea000b800000 */
[----:B------:R-:W2:Y:S01]  /*1820*/  S2R R2, SR_CgaCtaId ;  /* 0x0000000000027919 */ /* 0x000ea20000008800 */
[----:B------:R-:W-:-:S04]  /*1830*/  MOV R3, 0x400 ;  /* 0x0000040000037802 */ /* 0x000fc80000000f00 */
[----:B--2---:R-:W-:Y:S02]  /*1840*/  LEA R3, R2, R3, 0x18 ;  /* 0x0000000302037211 */ /* 0x004fe400078ec0ff */
[----:B------:R-:W-:-:S03]  /*1850*/  SHF.L.U32 R2, R10, 0x1f, RZ ;  /* 0x0000001f0a027819 */ /* 0x000fc600000006ff */
[----:B------:R-:W-:-:S04]  /*1860*/  IMAD R3, R12, 0x8, R3 ;  /* 0x000000080c037824 */ /* 0x000fc800078e0203 */
[----:B------:R-:W2:Y:S02]  /*1870*/  SYNCS.PHASECHK.TRANS64.TRYWAIT P0, [R3+URZ+0x240], R2 ;  /* 0x00024002030075a7 */ /* 0x000ea400080011ff */
[----:B--2---:R-:W-:Y:S05]  /*1880*/  @!P0 BRA `(.L_x_20) ;  /* 0x0000005800188947 */ /* 0x004fea0003800000 */
.L_x_119:
[----:B------:R-:W-:Y:S01]  /*1890*/  VIADD R12, R12, 0x1 ;  /* 0x000000010c0c7836 */ /* 0x000fe20000000000 */
[----:B------:R2:W-:Y:S04]  /*18a0*/  SYNCS.ARRIVE.TRANS64.A1T0 RZ, [R3+URZ+0x230], RZ ;  /* 0x000230ff03ff79a7 */ /* 0x0005e800081000ff */
[----:B------:R-:W-:-:S04]  /*18b0*/  ISETP.NE.AND P0, PT, R12, 0x2, PT ;  /* 0x000000020c00780c */ /* 0x000fc80003f05270 */
[----:B------:R-:W-:Y:S02]  /*18c0*/  SEL R12, R12, RZ, P0 ;  /* 0x000000ff0c0c7207 */ /* 0x000fe40000000000 */
[----:B--2---:R-:W-:-:S04]  /*18d0*/  SEL R3, RZ, 0x1, P0 ;  /* 0x00000001ff037807 */ /* 0x004fc80000000000 */
[----:B------:R-:W-:-:S07]  /*18e0*/  LOP3.LUT R10, R10, R3, RZ, 0x3c, !PT ;  /* 0x000000030a0a7212 */ /* 0x000fce00078e3cff */
.L_x_19:
[----:B------:R-:W-:Y:S01]  /*18f0*/  UMOV UR4, 0x400 ;  /* 0x0000040000047882 */ /* 0x000fe20000000000 */
[----:B------:R-:W-:Y:S01]  /*1900*/  SHF.L.U32 R2, R15, 0x1f, RZ ;  /* 0x0000001f0f027819 */ /* 0x000fe200000006ff */
[----:B-1----:R-:W-:Y:S01]  /*1910*/  ULEA UR4, UR37, UR4, 0x18 ;  /* 0x0000000425047291 */ /* 0x002fe2000f8ec0ff */
[----:B------:R-:W-:Y:S01]  /*1920*/  R2UR UR35, R99 ;  /* 0x00000000632372ca */ /* 0x000fe200000e0000 */
[----:B------:R-:W-:Y:S01]  /*1930*/  UISETP.GE.U32.AND UP0, UPT, UR13, 0x7f, UPT ;  /* 0x0000007f0d00788c */ /* 0x000fe2000bf06070 */
[----:B------:R-:W-:Y:S01]  /*1940*/  R2UR UR11, R97 ;  /* 0x00000000610b72ca */ /* 0x000fe200000e0000 */
[----:B------:R-:W-:Y:S01]  /*1950*/  ULEA UR8, UR6, UR4, 0x3 ;  /* 0x0000000406087291 */ /* 0x000fe2000f8e18ff */
[----:B------:R-:W-:-:S08]  /*1960*/  UMOV UR24, URZ ;  /* 0x000000ff00187c82 */ /* 0x000fd00008000000 */
[----:B------:R1:W2:Y:S01]  /*1970*/  SYNCS.PHASECHK.TRANS64.TRYWAIT P0, [UR8+0xd8], R2 ;  /* 0x0000d802ff0075a7 */ /* 0x0002a20008001108 */
[----:B------:R-:W-:Y:S02]  /*1980*/  USHF.L.U32 UR35, UR35, 0x6, URZ ;  /* 0x0000000623237899 */ /* 0x000fe400080006ff */
[----:B------:R-:W-:Y:S01]  /*1990*/  USHF.L.U32 UR11, UR11, 0x6, URZ ;  /* 0x000000060b0b7899 */ /* 0x000fe200080006ff */
[----:B------:R-:W-:Y:S11]  /*19a0*/  BRA.U !UP0, `(.L_x_21) ;  /* 0x0000000108a47547 */ /* 0x000ff6000b800000 */
[----:B------:R-:W-:Y:S01]  /*19b0*/  UMOV UR16, URZ ;  /* 0x000000ff00107c82 */ /* 0x000fe20008000000 */
[----:B------:R-:W-:-:S05]  /*19c0*/  UMOV UR17, UR6 ;  /* 0x0000000600117c82 */ /* 0x000fca0008000000 */
.L_x_26:
[----:B-1----:R-:W-:Y:S01]  /*19d0*/  ULEA UR33, UR17, UR4, 0x3 ;  /* 0x0000000411217291 */ /* 0x002fe2000f8e18ff */
[----:B--2---:R-:W-:Y:S01]  /*19e0*/  @!P5 MOV R3, 0x2000 ;  /* 0x000020000003d802 */ /* 0x004fe20000000f00 */
[----:B--2---:R-:W-:Y:S10]  /*19f0*/  @P0 BRA `(.L_x_22) ;  /* 0x00000000000c0947 */ /* 0x004ff40003800000 */
[----:B------:R-:W-:-:S04]  /*1a00*/  SHF.L.U32 R5, R15, 0x1f, RZ ;  /* 0x0000001f0f057819 */ /* 0x000fc800000006ff */
[----:B------:R-:W2:Y:S02]  /*1a10*/  SYNCS.PHASECHK.TRANS64.TRYWAIT P0, [UR33+0xd8], R5 ;  /* 0x0000d805ff0075a7 */ /* 0x000ea40008001121 */
[----:B--2---:R-:W-:Y:S05]  /*1a20*/  @!P0 BRA `(.L_x_23) ;  /* 0x0000005400c48947 */ /* 0x004fea0003800000 */
.L_x_22:
[----:B------:R2:W-:Y:S01]  /*1a30*/  @!P5 SYNCS.ARRIVE.TRANS64 RZ, [UR33], R3 ;  /* 0x00000003ffffd9a7 */ /* 0x0005e20008000021 */
[----:B------:R-:W-:Y:S04]  /*1a40*/  BSSY.RECONVERGENT B0, `(.L_x_24) ;  /* 0x0000003000007945 */ /* 0x000fe80003800200 */
[----:B------:R-:W-:Y:S05]  /*1a50*/  @P4 BRA `(.L_x_25) ;  /* 0x0000000000044947 */ /* 0x000fea0003800000 */
[----:B------:R-:W-:Y:S05]  /*1a60*/  BPT.TRAP 0x1 ;  /* 0x000000040000795c */ /* 0x000fea0000300000 */
.L_x_25:
[----:B------:R-:W-:Y:S05]  /*1a70*/  BSYNC.RECONVERGENT B0 ;  /* 0x0000000000007941 */ /* 0x000fea0003800200 */
.L_x_24:
[----:B------:R-:W-:Y:S02]  /*1a80*/  UIADD3 UR6, UPT, UPT, UR17, 0x1, URZ ;  /* 0x0000000111067890 */ /* 0x000fe4000fffe0ff */
[----:B------:R-:W-:Y:S02]  /*1a90*/  UIADD3 UR26, UP1, UPT, UR22, 0x80, URZ ;  /* 0x00000080161a7890 */ /* 0x000fe4000ff3e0ff */
[----:B------:R-:W-:Y:S02]  /*1aa0*/  UISETP.NE.AND UP0, UPT, UR6, 0x1b, UPT ;  /* 0x0000001b0600788c */ /* 0x000fe4000bf05270 */
[----:B------:R-:W-:Y:S02]  /*1ab0*/  USHF.L.U32 UR34, UR16, 0x6, URZ ;  /* 0x0000000610227899 */ /* 0x000fe400080006ff */
[----:B------:R-:W-:Y:S02]  /*1ac0*/  USEL UR9, URZ, 0x1, UP0 ;  /* 0x00000001ff097887 */ /* 0x000fe40008000000 */
[----:B------:R-:W-:-:S02]  /*1ad0*/  USEL UR6, UR6, URZ, UP0 ;  /* 0x000000ff06067287 */ /* 0x000fc40008000000 */
[----:B------:R-:W-:Y:S02]  /*1ae0*/  UIADD3 UR20, UP0, UPT, UR22, 0x180, URZ ;  /* 0x0000018016147890 */ /* 0x000fe4000ff1e0ff */
[----:B------:R-:W-:Y:S01]  /*1af0*/  ULEA UR8, UR6, UR4, 0x3 ;  /* 0x0000000406087291 */ /* 0x000fe2000f8e18ff */
[----:B------:R-:W-:Y:S01]  /*1b00*/  LOP3.LUT R15, R15, UR9, RZ, 0x3c, !PT ;  /* 0x000000090f0f7c12 */ /* 0x000fe2000f8e3cff */
[----:B------:R-:W-:Y:S02]  /*1b10*/  UIADD3.X UR27, UPT, UPT, URZ, UR23, URZ, UP1, !UPT ;  /* 0x00000017ff1b7290 */ /* 0x000fe40008ffe4ff */
[----:B------:R-:W-:Y:S01]  /*1b20*/  UIADD3.X UR21, UPT, UPT, URZ, UR23, URZ, UP0, !UPT ;  /* 0x00000017ff157290 */ /* 0x000fe200087fe4ff */
[----:B-1----:R-:W-:Y:S01]  /*1b30*/  SHF.L.U32 R2, R15, 0x1f, RZ ;  /* 0x0000001f0f027819 */ /* 0x002fe200000006ff */
[----:B------:R-:W-:Y:S01]  /*1b40*/  UMOV UR18, 0x0 ;  /* 0x0000000000127882 */ /* 0x000fe20000000000 */
[----:B------:R-:W-:Y:S01]  /*1b50*/  UMOV UR19, 0x10000000 ;  /* 0x1000000000137882 */ /* 0x000fe20000000000 */
[----:B------:R-:W-:Y:S01]  /*1b60*/  UMOV UR12, UR36 ;  /* 0x00000024000c7c82 */ /* 0x000fe20008000000 */
[----:B------:R1:W1:Y:S01]  /*1b70*/  SYNCS.PHASECHK.TRANS64.TRYWAIT P0, [UR8+0xd8], R2 ;  /* 0x0000d802ff0075a7 */ /* 0x0002620008001108 */
[----:B------:R-:W-:Y:S01]  /*1b80*/  ULEA UR8, UR17, UR4, 0xc ;  /* 0x0000000411087291 */ /* 0x000fe2000f8e60ff */
[----:B------:R-:W-:Y:S01]  /*1b90*/  UMOV UR9, UR33 ;  /* 0x0000002100097c82 */ /* 0x000fe20008000000 */
[----:B------:R-:W-:-:S02]  /*1ba0*/  UMOV UR10, UR34 ;  /* 0x00000022000a7c82 */ /* 0x000fc40008000000 */
[----:B------:R-:W-:Y:S02]  /*1bb0*/  UIADD3 UR32, UPT, UPT, UR8, 0x2600, URZ ;  /* 0x0000260008207890 */ /* 0x000fe4000fffe0ff */
[----:B------:R-:W-:Y:S02]  /*1bc0*/  UIADD3 UR8, UPT, UPT, UR8, 0x1d600, URZ ;  /* 0x0001d60008087890 */ /* 0x000fe4000fffe0ff */
[----:B------:R-:W-:Y:S01]  /*1bd0*/  UIADD3 UR16, UPT, UPT, UR16, 0x1, URZ ;  /* 0x0000000110107890 */ /* 0x000fe2000fffe0ff */
[----:B------:R-:W-:Y:S01]  /*1be0*/  UMOV UR24, UR5 ;  /* 0x0000000500187c82 */ /* 0x000fe20008000000 */
[----:B------:R-:W-:Y:S02]  /*1bf0*/  UMOV UR17, UR6 ;  /* 0x0000000600117c82 */ /* 0x000fe40008000000 */
[----:B------:R-:W-:Y:S01]  /*1c00*/  UISETP.NE.AND UP0, UPT, UR16, UR5, UPT ;  /* 0x000000051000728c */ /* 0x000fe2000bf05270 */
[----:B------:R1:W-:Y:S02]  /*1c10*/  UTMALDG.3D [UR32], [UR26], desc[UR18] ;  /* 0x000012201a0075b4 */ /* 0x0003e40008011000 */
[----:B------:R1:W-:Y:S06]  /*1c20*/  UTMALDG.3D [UR8], [UR20], desc[UR18] ;  /* 0x00001208140075b4 */ /* 0x0003ec0008011000 */
[----:B------:R-:W-:Y:S05]  /*1c30*/  BRA.U UP0, `(.L_x_26) ;  /* 0xfffffffd00647547 */ /* 0x000fea000b83ffff */
.L_x_21:
[----:B-1----:R-:W-:Y:S01]  /*1c40*/  ULEA UR8, UR6, UR4, 0x3 ;  /* 0x0000000406087291 */ /* 0x002fe2000f8e18ff */
[----:B------:R-:W-:Y:S01]  /*1c50*/  SHF.L.U32 R2, R15, 0x1f, RZ ;  /* 0x0000001f0f027819 */ /* 0x000fe200000006ff */
[----:B------:R-:W-:Y:S01]  /*1c60*/  @!P1 SYNCS.ARRIVE.TRANS64.A1T0 RZ, [UR4+0x1c8], RZ ;  /* 0x0001c8ffffff99a7 */ /* 0x000fe20008100004 */
[----:B------:R-:W-:-:S06]  /*1c70*/  UISETP.GT.AND UP0, UPT, UR15, UR14, UPT ;  /* 0x0000000e0f00728c */ /* 0x000fcc000bf04270 */
[----:B--2---:R1:W2:Y:S03]  /*1c80*/  SYNCS.PHASECHK.TRANS64.TRYWAIT P0, [UR8+0xd8], R2 ;  /* 0x0000d802ff0075a7 */ /* 0x0042a60008001108 */
[----:B------:R-:W-:Y:S05]  /*1c90*/  BRA.U !UP0, `(.L_x_27) ;  /* 0x0000000108a87547 */ /* 0x000fea000b800000 */
[----:B------:R-:W-:Y:S01]  /*1ca0*/  UIADD3 UR21, UPT, UPT, UR7, UR24, URZ ;  /* 0x0000001807157290 */ /* 0x000fe2000fffe0ff */
[----:B------:R-:W-:-:S11]  /*1cb0*/  UMOV UR25, UR6 ;  /* 0x0000000600197c82 */ /* 0x000fd60008000000 */
.L_x_32:
[----:B-1----:R-:W-:Y:S01]  /*1cc0*/  ULEA UR17, UR25, UR4, 0x3 ;  /* 0x0000000419117291 */ /* 0x002fe2000f8e18ff */
[----:B--2---:R-:W-:Y:S01]  /*1cd0*/  @!P5 MOV R3, 0x2000 ;  /* 0x000020000003d802 */ /* 0x004fe20000000f00 */
[----:B--2---:R-:W-:Y:S10]  /*1ce0*/  @P0 BRA `(.L_x_28) ;  /* 0x00000000000c0947 */ /* 0x004ff40003800000 */
[----:B------:R-:W-:-:S04]  /*1cf0*/  SHF.L.U32 R5, R15, 0x1f, RZ ;  /* 0x0000001f0f057819 */ /* 0x000fc800000006ff */
[----:B------:R-:W2:Y:S02]  /*1d00*/  SYNCS.PHASECHK.TRANS64.TRYWAIT P0, [UR17+0xd8], R5 ;  /* 0x0000d805ff0075a7 */ /* 0x000ea40008001111 */
[----:B--2---:R-:W-:Y:S05]  /*1d10*/  @!P0 BRA `(.L_x_29) ;  /* 0x0000005400208947 */ /* 0x004fea0003800000 */
.L_x_28:
[----:B------:R2:W-:Y:S01]  /*1d20*/  @!P5 SYNCS.ARRIVE.TRANS64 RZ, [UR17], R3 ;  /* 0x00000003ffffd9a7 */ /* 0x0005e20008000011 */
[----:B------:R-:W-:Y:S04]  /*1d30*/  BSSY.RECONVERGENT B0, `(.L_x_30) ;  /* 0x0000003000007945 */ /* 0x000fe80003800200 */
[----:B------:R-:W-:Y:S05]  /*1d40*/  @P4 BRA `(.L_x_31) ;  /* 0x0000000000044947 */ /* 0x000fea0003800000 */
[----:B------:R-:W-:Y:S05]  /*1d50*/  BPT.TRAP 0x1 ;  /* 0x000000040000795c */ /* 0x000fea0000300000 */
.L_x_31:
[----:B------:R-:W-:Y:S05]  /*1d60*/  BSYNC.RECONVERGENT B0 ;  /* 0x0000000000007941 */ /* 0x000fea0003800200 */
.L_x_30:
        /* <DEDUP_REMOVED lines=20> */
[----:B------:R-:W-:Y:S01]  /*1eb0*/  UIADD3 UR8, UPT, UPT, UR8, 0x1d600, URZ ;  /* 0x0001d60008087890 */ /* 0x000fe2000fffe0ff */
[----:B------:R-:W-:Y:S01]  /*1ec0*/  UMOV UR9, UR17 ;  /* 0x0000001100097c82 */ /* 0x000fe20008000000 */
[----:B------:R-:W-:Y:S01]  /*1ed0*/  UMOV UR10, UR18 ;  /* 0x00000012000a7c82 */ /* 0x000fe20008000000 */
[----:B------:R-:W-:Y:S01]  /*1ee0*/  UIADD3 UR24, UPT, UPT, UR24, 0x1, URZ ;  /* 0x0000000118187890 */ /* 0x000fe2000fffe0ff */
[----:B------:R-:W-:-:S03]  /*1ef0*/  UMOV UR25, UR6 ;  /* 0x0000000600197c82 */ /* 0x000fc60008000000 */
[----:B------:R1:W-:Y:S01]  /*1f00*/  UTMALDG.3D [UR16], [UR30], desc[UR26] ;  /* 0x00001a101e0075b4 */ /* 0x0003e20008011000 */
[----:B------:R-:W-:Y:S01]  /*1f10*/  UISETP.NE.AND UP0, UPT, UR24, UR21, UPT ;  /* 0x000000151800728c */ /* 0x000fe2000bf05270 */
[----:B------:R1:W-:Y:S08]  /*1f20*/  UTMALDG.3D [UR8], [UR28], desc[UR26] ;  /* 0x00001a081c0075b4 */ /* 0x0003f00008011000 */
[----:B------:R-:W-:Y:S05]  /*1f30*/  BRA.U UP0, `(.L_x_32) ;  /* 0xfffffffd00607547 */ /* 0x000fea000b83ffff */
.L_x_27:
[C---:B-1----:R-:W-:Y:S01]  /*1f40*/  LEA R2, R14.reuse, UR4, 0x3 ;  /* 0x000000040e027c11 */ /* 0x042fe2000f8e18ff */
[----:B------:R-:W-:Y:S01]  /*1f50*/  NOP ;  /* 0x0000000000007918 */ /* 0x000fe20000000000 */
[----:B--2---:R-:W-:Y:S02]  /*1f60*/  SHF.L.U32 R3, R13, 0x1f, RZ ;  /* 0x0000001f0d037819 */ /* 0x004fe400000006ff */
[----:B------:R-:W-:Y:S02]  /*1f70*/  LEA R4, R14, UR4, 0x4 ;  /* 0x000000040e047c11 */ /* 0x000fe4000f8e20ff */
[----:B------:R-:W1:Y:S02]  /*1f80*/  SYNCS.PHASECHK.TRANS64.TRYWAIT P0, [R2+URZ+0x1d0], R3 ;  /* 0x0001d003020075a7 */ /* 0x000e6400080011ff */
[----:B-1----:R-:W-:Y:S05]  /*1f90*/  @!P0 BRA `(.L_x_33) ;  /* 0x0000005000988947 */ /* 0x002fea0003800000 */
.L_x_122:
[----:B------:R-:W2:Y:S01]  /*1fa0*/  LDS.128 R4, [R4+0x260] ;  /* 0x0002600004047984 */ /* 0x000ea20000000c00 */
[----:B---3--:R-:W-:Y:S01]  /*1fb0*/  ISETP.GE.AND P0, PT, R40, 0x1, PT ;  /* 0x000000012800780c */ /* 0x008fe20003f06270 */
[----:B-1----:R-:W-:Y:S01]  /*1fc0*/  VIADD R2, R2, 0x1e0 ;  /* 0x000001e002027836 */ /* 0x002fe20000000000 */
[----:B------:R-:W-:Y:S01]  /*1fd0*/  @!PT LDS RZ, [RZ] ;  /* 0x00000000fffff984 */ /* 0x000fe20000000800 */
[----:B------:R-:W-:Y:S01]  /*1fe0*/  @!PT LDS RZ, [RZ] ;  /* 0x00000000fffff984 */ /* 0x000fe20000000800 */
[----:B------:R-:W-:Y:S01]  /*1ff0*/  @!PT LDS RZ, [RZ] ;  /* 0x00000000fffff984 */ /* 0x000fe20000000800 */
[----:B------:R-:W-:Y:S01]  /*2000*/  @!PT LDS RZ, [RZ] ;  /* 0x00000000fffff984 */ /* 0x000fe20000000800 */
[----:B------:R1:W-:Y:S06]  /*2010*/  MEMBAR.ALL.CTA ;  /* 0x0000000000007992 */ /* 0x0003ec0000008000 */
[----:B-1----:R-:W1:Y:S01]  /*2020*/  FENCE.VIEW.ASYNC.S ;  /* 0x00000000000073c6 */ /* 0x002e620000000000 */
[----:B------:R-:W-:-:S04]  /*2030*/  PRMT R2, RZ, 0x654, R2 ;  /* 0x00000654ff027816 */ /* 0x000fc80000000002 */
[----:B-1----:R1:W-:Y:S01]  /*2040*/  SYNCS.ARRIVE.TRANS64.RED.A1T0 RZ, [R2+URZ], RZ ;  /* 0x000000ff02ff79a7 */ /* 0x0023e200081004ff */
[----:B--2---:R-:W-:-:S13]  /*2050*/  LOP3.LUT P2, RZ, R6, 0x1, RZ, 0xc0, !PT ;  /* 0x0000000106ff7812 */ /* 0x004fda000784c0ff */
[----:B------:R-:W-:Y:S01]  /*2060*/  @P2 SHF.R.U32.HI R3, RZ, 0x10, R5 ;  /* 0x00000010ff032819 */ /* 0x000fe20000011605 */
[----:B------:R-:W-:Y:S01]  /*2070*/  VOTEU.ANY UP0, P2 ;  /* 0x0000000000ff7886 */ /* 0x000fe20001000100 */
[----:B------:R-:W-:Y:S02]  /*2080*/  @P2 MOV R11, R4 ;  /* 0x00000004000b2202 */ /* 0x000fe40000000f00 */
[----:B------:R-:W-:Y:S02]  /*2090*/  @P2 R2UR.BROADCAST UR8, R3 ;  /* 0x00000000030822ca */ /* 0x000fe400008e0000 */
[----:B------:R-:W-:-:S11]  /*20a0*/  @P2 LOP3.LUT R8, R5, 0xffff, RZ, 0xc0, !PT ;  /* 0x0000ffff05082812 */ /* 0x000fd600078ec0ff */
[----:B------:R-:W-:Y:S01]  /*20b0*/  @UP0 UMOV UR36, UR8 ;  /* 0x0000000800240c82 */ /* 0x000fe20008000000 */
[----:B-1----:R-:W-:Y:S05]  /*20c0*/  @!P0 BRA `(.L_x_34) ;  /* 0x0000000000b88947 */ /* 0x002fea0003800000 */
[----:B------:R-:W4:Y:S01]  /*20d0*/  LDC.64 R4, c[0x0][0xb18] ;  /* 0x0002c600ff047b82 */ /* 0x000f220000000a00 */
[----:B------:R-:W-:-:S07]  /*20e0*/  ISETP.NE.AND P3, PT, R40, 0x1, PT ;  /* 0x000000012800780c */ /* 0x000fce0003f65270 */
[----:B------:R-:W1:Y:S08]  /*20f0*/  LDC.64 R6, c[0x0][0xb10] ;  /* 0x0002c400ff067b82 */ /* 0x000e700000000a00 */
[----:B------:R-:W2:Y:S08]  /*2100*/  LDC R16, c[0x0][0xb20] ;  /* 0x0002c800ff107b82 */ /* 0x000eb00000000800 */
[----:B------:R-:W3:Y:S01]  /*2110*/  LDC R18, c[0x0][0xb0c] ;  /* 0x0002c300ff127b82 */ /* 0x000ee20000000800 */
[----:B----4-:R-:W-:Y:S01]  /*2120*/  IMAD.HI.U32 R17, R0, R5, RZ ;  /* 0x0000000500117227 */ /* 0x010fe200078e00ff */
[----:B------:R-:W-:-:S03]  /*2130*/  ISETP.NE.AND P0, PT, R4, 0x1, PT ;  /* 0x000000010400780c */ /* 0x000fc60003f05270 */
[----:B------:R-:W-:-:S03]  /*2140*/  IMAD.HI.U32 R5, R8, R5, RZ ;  /* 0x0000000508057227 */ /* 0x000fc600078e00ff */
[----:B------:R-:W4:Y:S01]  /*2150*/  LDC.64 R2, c[0x0][0xb28] ;  /* 0x0002ca00ff027b82 */ /* 0x000f220000000a00 */
[----:B-1----:R-:W-:-:S04]  /*2160*/  IMAD.HI.U32 R20, R9, R6, RZ ;  /* 0x0000000609147227 */ /* 0x002fc800078e00ff */
[----:B------:R-:W-:Y:S01]  /*2170*/  IMAD.HI.U32 R22, R11, R6, RZ ;  /* 0x000000060b167227 */ /* 0x000fe200078e00ff */
[----:B------:R-:W-:Y:S02]  /*2180*/  SHF.R.U32.HI R20, RZ, R7, R20 ;  /* 0x00000007ff147219 */ /* 0x000fe40000011614 */
[-C--:B--2---:R-:W-:Y:S02]  /*2190*/  SHF.R.U32.HI R17, RZ, R16.reuse, R17 ;  /* 0x00000010ff117219 */ /* 0x084fe40000011611 */
[----:B------:R-:W-:Y:S02]  /*21a0*/  SHF.R.U32.HI R5, RZ, R16, R5 ;  /* 0x00000010ff057219 */ /* 0x000fe40000011605 */
[----:B------:R-:W-:Y:S02]  /*21b0*/  SEL R17, R0, R17, !P0 ;  /* 0x0000001100117207 */ /* 0x000fe40004000000 */
[----:B------:R-:W-:Y:S02]  /*21c0*/  SHF.R.U32.HI R22, RZ, R7, R22 ;  /* 0x00000007ff167219 */ /* 0x000fe40000011616 */
[----:B---3--:R-:W-:-:S02]  /*21d0*/  ISETP.NE.AND P1, PT, R18, 0x1, PT ;  /* 0x000000011200780c */ /* 0x008fc40003f25270 */
[----:B------:R-:W-:Y:S02]  /*21e0*/  SEL R5, R8, R5, !P0 ;  /* 0x0000000508057207 */ /* 0x000fe40004000000 */
[----:B------:R-:W-:Y:S02]  /*21f0*/  SEL R19, R9, R20, !P1 ;  /* 0x0000001409137207 */ /* 0x000fe40004800000 */
[----:B------:R-:W-:Y:S01]  /*2200*/  SEL R7, R11, R22, !P1 ;  /* 0x000000160b077207 */ /* 0x000fe20004800000 */
[----:B----4-:R-:W-:-:S04]  /*2210*/  IMAD.HI.U32 R20, R17, R2, RZ ;  /* 0x0000000211147227 */ /* 0x010fc800078e00ff */
[----:B------:R-:W-:Y:S01]  /*2220*/  IMAD.HI.U32 R6, R19, R2, RZ ;  /* 0x0000000213067227 */ /* 0x000fe200078e00ff */
[----:B------:R-:W-:-:S04]  /*2230*/  @P3 SHF.R.U32.HI R17, RZ, R3, R20 ;  /* 0x00000003ff113219 */ /* 0x000fc80000011614 */
[----:B------:R-:W-:Y:S01]  /*2240*/  @P3 SHF.R.U32.HI R19, RZ, R3, R6 ;  /* 0x00000003ff133219 */ /* 0x000fe20000011606 */
[----:B------:R-:W-:-:S04]  /*2250*/  IMAD R17, R40, R17, RZ ;  /* 0x0000001128117224 */ /* 0x000fc800078e02ff */
[----:B------:R-:W-:Y:S01]  /*2260*/  IMAD R6, R40, R19, RZ ;  /* 0x0000001328067224 */ /* 0x000fe200078e02ff */
[C---:B------:R-:W-:Y:S02]  /*2270*/  ISETP.GE.AND P0, PT, R5.reuse, R17, PT ;  /* 0x000000110500720c */ /* 0x040fe40003f06270 */
[----:B------:R-:W-:Y:S02]  /*2280*/  IADD3 R17, PT, PT, -R5, RZ, RZ ;  /* 0x000000ff05117210 */ /* 0x000fe40007ffe1ff */
[----:B------:R-:W-:Y:S01]  /*2290*/  ISETP.GE.OR P0, PT, R7, R6, P0 ;  /* 0x000000060700720c */ /* 0x000fe20000706670 */
[----:B------:R-:W-:-:S04]  /*22a0*/  IMAD.HI.U32 R6, R5, R2, RZ ;  /* 0x0000000205067227 */ /* 0x000fc800078e00ff */
[----:B------:R-:W-:Y:S01]  /*22b0*/  IMAD R8, R4, R17, R8 ;  /* 0x0000001104087224 */ /* 0x000fe200078e0208 */
[----:B------:R-:W-:-:S04]  /*22c0*/  SHF.R.U32.HI R6, RZ, R3, R6 ;  /* 0x00000003ff067219 */ /* 0x000fc80000011606 */
[----:B------:R-:W-:-:S03]  /*22d0*/  SEL R6, R5, R6, !P3 ;  /* 0x0000000605067207 */ /* 0x000fc60005800000 */
[----:B------:R-:W-:-:S04]  /*22e0*/  @!P0 IMAD.HI.U32 R16, R7, R2, RZ ;  /* 0x0000000207108227 */ /* 0x000fc800078e00ff */
[----:B------:R-:W-:Y:S01]  /*22f0*/  IMAD.MOV R2, RZ, RZ, -R6 ;  /* 0x000000ffff027224 */ /* 0x000fe200078e0a06 */
[----:B------:R-:W-:-:S03]  /*2300*/  @!P0 SHF.R.U32.HI R16, RZ, R3, R16 ;  /* 0x00000003ff108219 */ /* 0x000fc60000011610 */
[----:B------:R-:W-:Y:S01]  /*2310*/  IMAD R2, R40, R2, R5 ;  /* 0x0000000228027224 */ /* 0x000fe200078e0205 */
[----:B------:R-:W-:-:S05]  /*2320*/  @!P0 SEL R3, R7, R16, !P3 ;  /* 0x0000001007038207 */ /* 0x000fca0005800000 */
[--C-:B------:R-:W-:Y:S02]  /*2330*/  @!P0 IMAD.IADD R6, R6, 0x1, -R3.reuse ;  /* 0x0000000106068824 */ /* 0x100fe400078e0a03 */
[----:B------:R-:W-:Y:S01]  /*2340*/  @!P0 IMAD R3, R2, R19, R3 ;  /* 0x0000001302038224 */ /* 0x000fe200078e0203 */
[----:B------:R-:W-:Y:S01]  /*2350*/  IADD3 R2, PT, PT, -R7, RZ, RZ ;  /* 0x000000ff07027210 */ /* 0x000fe20007ffe1ff */
[----:B------:R-:W-:Y:S02]  /*2360*/  @!P0 IMAD R5, R40, R6, R7 ;  /* 0x0000000628058224 */ /* 0x000fe400078e0207 */
[----:B------:R-:W-:Y:S02]  /*2370*/  @!P0 IMAD.MOV.U32 R7, RZ, RZ, R3 ;  /* 0x000000ffff078224 */ /* 0x000fe400078e0003 */
[----:B------:R-:W-:Y:S02]  /*2380*/  IMAD R2, R18, R2, R11 ;  /* 0x0000000212027224 */ /* 0x000fe400078e020b */
[----:B------:R-:W-:-:S02]  /*2390*/  IMAD R8, R5, R4, R8 ;  /* 0x0000000405087224 */ /* 0x000fc400078e0208 */
[----:B------:R-:W-:Y:S02]  /*23a0*/  IMAD R11, R7, R18, R2 ;  /* 0x00000012070b7224 */ /* 0x000fe400078e0202 */
.L_x_34:
[----:B------:R-:W1:Y:S02]  /*23b0*/  LDCU UR8, c[0x0][0xb30] ;  /* 0x00016600ff0877ac */ /* 0x000e640008000800 */
[----:B-1----:R-:W-:-:S09]  /*23c0*/  UISETP.NE.AND UP0, UPT, UR8, 0x1, UPT ;  /* 0x000000010800788c */ /* 0x002fd2000bf05270 */
[----:B------:R-:W-:Y:S05]  /*23d0*/  BRA.U UP0, `(.L_x_35) ;  /* 0x0000000100407547 */ /* 0x000fea000b800000 */
[----:B------:R-:W1:Y:S08]  /*23e0*/  LDC.64 R4, c[0x0][0xb10] ;  /* 0x0002c400ff047b82 */ /* 0x000e700000000a00 */
[----:B------:R-:W2:Y:S08]  /*23f0*/  LDC.64 R2, c[0x0][0xb18] ;  /* 0x0002c600ff027b82 */ /* 0x000eb00000000a00 */
[----:B------:R-:W3:Y:S08]  /*2400*/  LDC R6, c[0x0][0xb20] ;  /* 0x0002c800ff067b82 */ /* 0x000ef00000000800 */
[----:B------:R-:W4:Y:S01]  /*2410*/  LDC R16, c[0x0][0xb0c] ;  /* 0x0002c300ff107b82 */ /* 0x000f220000000800 */
[----:B-1----:R-:W-:-:S05]  /*2420*/  IMAD.HI.U32 R4, R11, R4, RZ ;  /* 0x000000040b047227 */ /* 0x002fca00078e00ff */
[----:B------:R-:W-:Y:S01]  /*2430*/  SHF.R.U32.HI R4, RZ, R5, R4 ;  /* 0x00000005ff047219 */ /* 0x000fe20000011604 */
[----:B--2---:R-:W-:Y:S01]  /*2440*/  IMAD.HI.U32 R3, R8, R3, RZ ;  /* 0x0000000308037227 */ /* 0x004fe200078e00ff */
[----:B------:R-:W-:-:S04]  /*2450*/  ISETP.NE.AND P0, PT, R2, 0x1, PT ;  /* 0x000000010200780c */ /* 0x000fc80003f05270 */
[----:B---3--:R-:W-:-:S04]  /*2460*/  SHF.R.U32.HI R3, RZ, R6, R3 ;  /* 0x00000006ff037219 */ /* 0x008fc80000011603 */
[----:B------:R-:W-:Y:S02]  /*2470*/  SEL R3, R8, R3, !P0 ;  /* 0x0000000308037207 */ /* 0x000fe40004000000 */
[----:B----4-:R-:W-:-:S04]  /*2480*/  ISETP.NE.AND P1, PT, R16, 0x1, PT ;  /* 0x000000011000780c */ /* 0x010fc80003f25270 */
[----:B------:R-:W-:-:S05]  /*2490*/  SEL R4, R11, R4, !P1 ;  /* 0x000000040b047207 */ /* 0x000fca0004800000 */
[----:B------:R-:W-:Y:S02]  /*24a0*/  IMAD.IADD R5, R3, 0x1, -R4 ;  /* 0x0000000103057824 */ /* 0x000fe400078e0a04 */
[----:B------:R-:W-:Y:S02]  /*24b0*/  IMAD.IADD R3, R4, 0x1, -R3 ;  /* 0x0000000104037824 */ /* 0x000fe400078e0a03 */
[----:B------:R-:W-:Y:S02]  /*24c0*/  IMAD R11, R5, R16, R11 ;  /* 0x00000010050b7224 */ /* 0x000fe400078e020b */
[----:B------:R-:W-:-:S07]  /*24d0*/  IMAD R8, R3, R2, R8 ;  /* 0x0000000203087224 */ /* 0x000fce00078e0208 */
.L_x_35:
[----:B------:R-:W-:Y:S01]  /*24e0*/  VIADD R14, R14, 0x1 ;  /* 0x000000010e0e7836 */ /* 0x000fe20000000000 */
[----:B------:R-:W-:Y:S01]  /*24f0*/  PLOP3.LUT P1, PT, PT, PT, PT, 0x80, 0x8 ;  /* 0x000000000008781c */ /* 0x000fe20003f2f070 */
[----:B------:R-:W-:Y:S02]  /*2500*/  IMAD.IADD R99, R11, 0x1, R96 ;  /* 0x000000010b637824 */ /* 0x000fe400078e0260 */
[----:B------:R-:W-:Y:S01]  /*2510*/  IMAD.IADD R97, R8, 0x1, R81 ;  /* 0x0000000108617824 */ /* 0x000fe200078e0251 */
[----:B------:R-:W-:-:S04]  /*2520*/  ISETP.NE.AND P0, PT, R14, 0x2, PT ;  /* 0x000000020e00780c */ /* 0x000fc80003f05270 */
[----:B------:R-:W-:Y:S02]  /*2530*/  SEL R2, RZ, 0x1, P0 ;  /* 0x00000001ff027807 */ /* 0x000fe40000000000 */
[----:B------:R-:W-:Y:S02]  /*2540*/  SEL R14, R14, RZ, P0 ;  /* 0x000000ff0e0e7207 */ /* 0x000fe40000000000 */
[----:B------:R-:W-:Y:S01]  /*2550*/  LOP3.LUT R13, R13, R2, RZ, 0x3c, !PT ;  /* 0x000000020d0d7212 */ /* 0x000fe200078e3cff */
[----:B------:R-:W-:Y:S06]  /*2560*/  @P2 BRA `(.L_x_36) ;  /* 0xfffffff000a02947 */ /* 0x000fec000383ffff */
[----:B------:R-:W-:Y:S01]  /*2570*/  UIADD3 UR4, UPT, UPT, UR4, 0xd8, URZ ;  /* 0x000000d804047890 */ /* 0x000fe2000fffe0ff */
[----:B------:R-:W-:-:S03]  /*2580*/  SHF.L.U32 R3, R15, 0x1f, RZ ;  /* 0x0000001f0f037819 */ /* 0x000fc600000006ff */
[----:B------:R-:W-:-:S09]  /*2590*/  ULEA UR5, UR6, UR4, 0x3 ;  /* 0x0000000406057291 */ /* 0x000fd2000f8e18ff */
[----:B------:R-:W1:Y:S02]  /*25a0*/  SYNCS.PHASECHK.TRANS64.TRYWAIT P0, [UR5], R3 ;  /* 0x00000003ff0075a7 */ /* 0x000e640008001105 */
[----:B-1----:R-:W-:Y:S05]  /*25b0*/  @!P0 BRA `(.L_x_37) ;  /* 0x0000004c00248947 */ /* 0x002fea0003800000 */
.L_x_124:
[----:B------:R-:W-:-:S04]  /*25c0*/  UIADD3 UR6, UPT, UPT, UR6, 0x1, URZ ;  /* 0x0000000106067890 */ /* 0x000fc8000fffe0ff */
[----:B------:R-:W-:-:S04]  /*25d0*/  UISETP.NE.AND UP0, UPT, UR6, 0x1b, UPT ;  /* 0x0000001b0600788c */ /* 0x000fc8000bf05270 */
[----:B------:R-:W-:Y:S02]  /*25e0*/  USEL UR7, URZ, 0x1, UP0 ;  /* 0x00000001ff077887 */ /* 0x000fe40008000000 */
[----:B------:R-:W-:-:S04]  /*25f0*/  USEL UR6, UR6, URZ, UP0 ;  /* 0x000000ff06067287 */ /* 0x000fc80008000000 */
[----:B------:R-:W-:Y:S01]  /*2600*/  ULEA UR5, UR6, UR4, 0x3 ;  /* 0x0000000406057291 */ /* 0x000fe2000f8e18ff */
[----:B------:R-:W-:-:S04]  /*2610*/  LOP3.LUT R2, R15, UR7, RZ, 0x3c, !PT ;  /* 0x000000070f027c12 */ /* 0x000fc8000f8e3cff */
[----:B-1----:R-:W-:-:S04]  /*2620*/  SHF.L.U32 R3, R2, 0x1f, RZ ;  /* 0x0000001f02037819 */ /* 0x002fc800000006ff */
[----:B------:R-:W1:Y:S02]  /*2630*/  SYNCS.PHASECHK.TRANS64.TRYWAIT P0, [UR5], R3 ;  /* 0x00000003ff0075a7 */ /* 0x000e640008001105 */
[----:B-1----:R-:W-:Y:S05]  /*2640*/  @!P0 BRA `(.L_x_38) ;  /* 0x0000004c00188947 */ /* 0x002fea0003800000 */
.L_x_126:
        /* <DEDUP_REMOVED lines=9> */
.L_x_128:
        /* <DEDUP_REMOVED lines=9> */
.L_x_130:
        /* <DEDUP_REMOVED lines=9> */
.L_x_132:
        /* <DEDUP_REMOVED lines=9> */
.L_x_134:
        /* <DEDUP_REMOVED lines=9> */
.L_x_136:
        /* <DEDUP_REMOVED lines=9> */
.L_x_138:
        /* <DEDUP_REMOVED lines=9> */
.L_x_140:
        /* <DEDUP_REMOVED lines=9> */
.L_x_142:
        /* <DEDUP_REMOVED lines=9> */
.L_x_144:
        /* <DEDUP_REMOVED lines=9> */
.L_x_146:
        /* <DEDUP_REMOVED lines=9> */
.L_x_148:
        /* <DEDUP_REMOVED lines=9> */
.L_x_150:
        /* <DEDUP_REMOVED lines=9> */
.L_x_152:
        /* <DEDUP_REMOVED lines=9> */
.L_x_154:
        /* <DEDUP_REMOVED lines=9> */
.L_x_156:
        /* <DEDUP_REMOVED lines=9> */
.L_x_158:
        /* <DEDUP_REMOVED lines=9> */
.L_x_160:
        /* <DEDUP_REMOVED lines=9> */
.L_x_162:
        /* <DEDUP_REMOVED lines=9> */
.L_x_164:
        /* <DEDUP_REMOVED lines=9> */
.L_x_166:
        /* <DEDUP_REMOVED lines=9> */
.L_x_168:
        /* <DEDUP_REMOVED lines=9> */
.L_x_170:
        /* <DEDUP_REMOVED lines=9> */
.L_x_172:
        /* <DEDUP_REMOVED lines=9> */
.L_x_174:
[----:B------:R-:W-:-:S04]  /*33d0*/  UIADD3 UR6, UPT, UPT, UR6, 0x1, URZ ;  /* 0x0000000106067890 */ /* 0x000fc8000fffe0ff */
[----:B------:R-:W-:-:S04]  /*33e0*/  UISETP.NE.AND UP0, UPT, UR6, 0x1b, UPT ;  /* 0x0000001b0600788c */ /* 0x000fc8000bf05270 */
[----:B------:R-:W-:Y:S02]  /*33f0*/  USEL UR5, URZ, 0x1, UP0 ;  /* 0x00000001ff057887 */ /* 0x000fe40008000000 */
[----:B------:R-:W-:-:S04]  /*3400*/  USEL UR6, UR6, URZ, UP0 ;  /* 0x000000ff06067287 */ /* 0x000fc80008000000 */
[----:B------:R-:W-:Y:S01]  /*3410*/  ULEA UR6, UR6, UR4, 0x3 ;  /* 0x0000000406067291 */ /* 0x000fe2000f8e18ff */
[----:B-1----:R-:W-:-:S04]  /*3420*/  LOP3.LUT R3, R2, UR5, RZ, 0x3c, !PT ;  /* 0x0000000502037c12 */ /* 0x002fc8000f8e3cff */
[----:B------:R-:W-:Y:S01]  /*3430*/  SHF.L.U32 R3, R3, 0x1f, RZ ;  /* 0x0000001f03037819 */ /* 0x000fe200000006ff */
[----:B----4-:R-:W-:-:S07]  /*3440*/  IMAD.U32 R0, RZ, RZ, UR6 ;  /* 0x00000006ff007e24 */ /* 0x010fce000f8e00ff */
.L_x_63:
[----:B-1----:R1:W2:Y:S02]  /*3450*/  SYNCS.PHASECHK.TRANS64.TRYWAIT P0, [R0+URZ], R3 ;  /* 0x00000003000075a7 */ /* 0x0022a400080011ff */
[----:B--2---:R-:W-:Y:S05]  /*3460*/  @!P0 NANOSLEEP.SYNCS 0x989680 ;  /* 0x009896800000895d */ /* 0x004fea0003900000 */
[----:B------:R-:W2:Y:S02]  /*3470*/  @!P0 SYNCS.PHASECHK.TRANS64 P0, [R0+URZ], R3 ;  /* 0x00000003000085a7 */ /* 0x000ea400080010ff */
[----:B--2---:R-:W-:Y:S05]  /*3480*/  @P0 EXIT ;  /* 0x000000000000094d */ /* 0x004fea0003800000 */
[----:B------:R-:W-:Y:S05]  /*3490*/  BRA `(.L_x_63) ;  /* 0xfffffffc00ec7947 */ /* 0x000fea000383ffff */
.L_x_18:
[----:B------:R-:W-:-:S04]  /*34a0*/  UISETP.NE.AND UP1, UPT, UR37, URZ, UPT ;  /* 0x000000ff2500728c */ /* 0x000fc8000bf25270 */
[----:B------:R-:W-:-:S09]  /*34b0*/  UISETP.NE.OR UP1, UPT, UR8, 0x1, UP1 ;  /* 0x000000010800788c */ /* 0x000fd20008f25670 */
[----:B------:R-:W-:Y:S05]  /*34c0*/  BRA.U UP1, `(.L_x_64) ;  /* 0x0000000501487547 */ /* 0x000fea000b800000 */
[----:B------:R-:W-:Y:S01]  /*34d0*/  ISETP.NE.AND P2, PT, R2, RZ, PT ;  /* 0x000000ff0200720c */ /* 0x000fe20003f45270 */
[----:B------:R-:W-:Y:S01]  /*34e0*/  IMAD.MOV.U32 R12, RZ, RZ, 0x1 ;  /* 0x00000001ff0c7424 */ /* 0x000fe200078e00ff */
[----:B------:R-:W-:Y:S02]  /*34f0*/  CS2R R10, SRZ ;  /* 0x00000000000a7805 */ /* 0x000fe4000001ff00 */
[----:B------:R-:W-:Y:S01]  /*3500*/  CS2R R8, SRZ ;  /* 0x0000000000087805 */ /* 0x000fe2000001ff00 */
[----:B------:R-:W-:Y:S01]  /*3510*/  UMOV UR4, 0x400 ;  /* 0x0000040000047882 */ /* 0x000fe20000000000 */
[----:B------:R-:W-:Y:S01]  /*3520*/  UMOV UR6, URZ ;  /* 0x000000ff00067c82 */ /* 0x000fe20008000000 */
[----:B------:R-:W-:-:S12]  /*3530*/  ULEA UR37, UR37, UR4, 0x18 ;  /* 0x0000000425257291 */ /* 0x000fd8000f8ec0ff */
.L_x_68:
[----:B------:R-:W-:Y:S02]  /*3540*/  LEA R0, R8, UR37, 0x3 ;  /* 0x0000002508007c11 */ /* 0x000fe4000f8e18ff */
[----:B------:R-:W-:-:S03]  /*3550*/  SHF.L.U32 R5, R9, 0x1f, RZ ;  /* 0x0000001f09057819 */ /* 0x000fc600000006ff */
[----:B------:R-:W-:Y:S01]  /*3560*/  VIADD R4, R0, 0x240 ;  /* 0x0000024000047836 */ /* 0x000fe20000000000 */
[----:B------:R-:W1:Y:S02]  /*3570*/  SYNCS.PHASECHK.TRANS64.TRYWAIT P0, [R0+URZ+0x230], R5 ;  /* 0x00023005000075a7 */ /* 0x000e6400080011ff */
[----:B-1----:R-:W-:Y:S05]  /*3580*/  @!P0 BRA `(.L_x_65) ;  /* 0x0000004400a08947 */ /* 0x002fea0003800000 */
.L_x_175:
[----:B------:R-:W-:Y:S01]  /*3590*/  ULEA UR5, UR6, UR37, 0x3 ;  /* 0x0000002506057291 */ /* 0x000fe2000f8e18ff */
[----:B------:R-:W-:Y:S02]  /*35a0*/  PRMT R4, RZ, 0x654, R4 ;  /* 0x00000654ff047816 */ /* 0x000fe40000000004 */
[----:B-1----:R-:W-:Y:S01]  /*35b0*/  SHF.L.U32 R5, R12, 0x1f, RZ ;  /* 0x0000001f0c057819 */ /* 0x002fe200000006ff */
[----:B------:R-:W-:Y:S01]  /*35c0*/  UIADD3 UR4, UPT, UPT, UR5, 0x1d0, URZ ;  /* 0x000001d005047890 */ /* 0x000fe2000fffe0ff */
[----:B------:R1:W-:Y:S05]  /*35d0*/  SYNCS.ARRIVE.TRANS64.RED.A1T0 RZ, [R4+URZ], RZ ;  /* 0x000000ff04ff79a7 */ /* 0x0003ea00081004ff */
[----:B------:R-:W-:Y:S01]  /*35e0*/  IMAD.U32 R7, RZ, RZ, UR4 ;  /* 0x00000004ff077e24 */ /* 0x000fe2000f8e00ff */
[----:B------:R-:W2:Y:S04]  /*35f0*/  SYNCS.PHASECHK.TRANS64.TRYWAIT P0, [UR5+0x1e0], R5 ;  /* 0x0001e005ff0075a7 */ /* 0x000ea80008001105 */
[----:B------:R-:W-:Y:S01]  /*3600*/  PRMT R6, R2, 0x654, R7 ;  /* 0x0000065402067816 */ /* 0x000fe20000000007 */
[----:B-1----:R-:W-:Y:S01]  /*3610*/  @!P2 IMAD.MOV.U32 R4, RZ, RZ, 0x10 ;  /* 0x00000010ff04a424 */ /* 0x002fe200078e00ff */
[----:B--2---:R-:W-:Y:S06]  /*3620*/  @!P0 BRA `(.L_x_66) ;  /* 0x00000044008c8947 */ /* 0x004fec0003800000 */
.L_x_177:
[----:B------:R-:W-:Y:S01]  /*3630*/  ULEA UR4, UR6, UR37, 0x4 ;  /* 0x0000002506047291 */ /* 0x000fe2000f8e20ff */
[----:B------:R-:W-:Y:S01]  /*3640*/  SEL R3, R6, R3, !P2 ;  /* 0x0000000306037207 */ /* 0x000fe20005000000 */
[----:B------:R-:W-:Y:S01]  /*3650*/  UIADD3 UR5, UPT, UPT, UR5, 0x1d0, URZ ;  /* 0x000001d005057890 */ /* 0x000fe2000fffe0ff */
[----:B-1----:R-:W-:Y:S01]  /*3660*/  LEA R0, R11, UR37, 0x3 ;  /* 0x000000250b007c11 */ /* 0x002fe2000f8e18ff */
[----:B------:R-:W-:Y:S01]  /*3670*/  UIADD3 UR4, UPT, UPT, UR4, 0x260, URZ ;  /* 0x0000026004047890 */ /* 0x000fe2000fffe0ff */
[----:B------:R-:W-:Y:S01]  /*3680*/  SHF.L.U32 R5, R10, 0x1f, RZ ;  /* 0x0000001f0a057819 */ /* 0x000fe200000006ff */
[----:B------:R1:W-:Y:S01]  /*3690*/  @!P2 SYNCS.ARRIVE.TRANS64.RED RZ, [R3+URZ], R4 ;  /* 0x0000000403ffa9a7 */ /* 0x0003e200080004ff */
[----:B------:R-:W-:Y:S01]  /*36a0*/  UIADD3 UR6, UPT, UPT, UR6, 0x1, URZ ;  /* 0x0000000106067890 */ /* 0x000fe2000fffe0ff */
[----:B------:R-:W-:-:S03]  /*36b0*/  VIADD R8, R8, 0x1 ;  /* 0x0000000108087836 */ /* 0x000fc60000000000 */
[----:B------:R-:W-:Y:S02]  /*36c0*/  UISETP.NE.AND UP0, UPT, UR6, 0x2, UPT ;  /* 0x000000020600788c */ /* 0x000fe4000bf05270 */
[----:B------:R-:W-:Y:S06]  /*36d0*/  UGETNEXTWORKID.BROADCAST [UR4], [UR5] ;  /* 0x00000000040073ca */ /* 0x000fec0008000100 */
[----:B------:R-:W-:Y:S01]  /*36e0*/  USEL UR4, URZ, 0x1, UP0 ;  /* 0x00000001ff047887 */ /* 0x000fe20008000000 */
[----:B------:R-:W-:Y:S01]  /*36f0*/  ISETP.NE.AND P0, PT, R8, 0x2, PT ;  /* 0x000000020800780c */ /* 0x000fe20003f05270 */
[----:B------:R-:W-:Y:S01]  /*3700*/  USEL UR6, UR6, URZ, UP0 ;  /* 0x000000ff06067287 */ /* 0x000fe20008000000 */
[----:B------:R-:W2:Y:S03]  /*3710*/  SYNCS.PHASECHK.TRANS64.TRYWAIT P1, [R0+URZ+0x1d0], R5 ;  /* 0x0001d005000075a7 */ /* 0x000ea600080211ff */
[----:B------:R-:W-:Y:S01]  /*3720*/  LOP3.LUT R12, R12, UR4, RZ, 0x3c, !PT ;  /* 0x000000040c0c7c12 */ /* 0x000fe2000f8e3cff */
[----:B-12---:R-:W-:Y:S07]  /*3730*/  @!P1 BRA `(.L_x_67) ;  /* 0x0000004400609947 */ /* 0x006fee0003800000 */
.L_x_178:
[C---:B------:R-:W-:Y:S01]  /*3740*/  LEA R4, R11.reuse, UR37, 0x4 ;  /* 0x000000250b047c11 */ /* 0x040fe2000f8e20ff */
[----:B-1----:R-:W-:Y:S01]  /*3750*/  VIADD R0, R0, 0x1e0 ;  /* 0x000001e000007836 */ /* 0x002fe20000000000 */
[----:B------:R-:W-:Y:S01]  /*3760*/  SEL R8, R8, RZ, P0 ;  /* 0x000000ff08087207 */ /* 0x000fe20000000000 */
[----:B------:R-:W-:-:S03]  /*3770*/  VIADD R11, R11, 0x1 ;  /* 0x000000010b0b7836 */ /* 0x000fc60000000000 */
[----:B------:R-:W1:Y:S01]  /*3780*/  LDS.128 R4, [R4+0x260] ;  /* 0x0002600004047984 */ /* 0x000e620000000c00 */
[----:B------:R-:W-:Y:S02]  /*3790*/  PRMT R0, RZ, 0x654, R0 ;  /* 0x00000654ff007816 */ /* 0x000fe40000000000 */
[C---:B------:R-:W-:Y:S01]  /*37a0*/  ISETP.NE.AND P1, PT, R11.reuse, 0x2, PT ;  /* 0x000000020b00780c */ /* 0x040fe20003f25270 */
[----:B------:R-:W-:Y:S01]  /*37b0*/  @!PT LDS RZ, [RZ] ;  /* 0x00000000fffff984 */ /* 0x000fe20000000800 */
[----:B------:R-:W-:Y:S01]  /*37c0*/  @!PT LDS RZ, [RZ] ;  /* 0x00000000fffff984 */ /* 0x000fe20000000800 */
[----:B------:R-:W-:Y:S01]  /*37d0*/  @!PT LDS RZ, [RZ] ;  /* 0x00000000fffff984 */ /* 0x000fe20000000800 */
[----:B------:R-:W-:Y:S01]  /*37e0*/  @!PT LDS RZ, [RZ] ;  /* 0x00000000fffff984 */ /* 0x000fe20000000800 */
[----:B------:R2:W-:Y:S06]  /*37f0*/  MEMBAR.ALL.CTA ;  /* 0x0000000000007992 */ /* 0x0005ec0000008000 */
[----:B--2---:R-:W2:Y:S01]  /*3800*/  FENCE.VIEW.ASYNC.S ;  /* 0x00000000000073c6 */ /* 0x004ea20000000000 */
[----:B------:R-:W-:Y:S01]  /*3810*/  SEL R11, R11, RZ, P1 ;  /* 0x000000ff0b0b7207 */ /* 0x000fe20000800000 */
[----:B--2---:R2:W-:Y:S01]  /*3820*/  SYNCS.ARRIVE.TRANS64.RED.A1T0 RZ, [R0+URZ], RZ ;  /* 0x000000ff00ff79a7 */ /* 0x0045e200081004ff */
[----:B-1----:R-:W-:-:S02]  /*3830*/  LOP3.LUT P3, RZ, R6, 0x1, RZ, 0xc0, !PT ;  /* 0x0000000106ff7812 */ /* 0x002fc4000786c0ff */
[----:B------:R-:W-:-:S04]  /*3840*/  SEL R5, RZ, 0x1, P1 ;  /* 0x00000001ff057807 */ /* 0x000fc80000800000 */
[----:B------:R-:W-:Y:S02]  /*3850*/  LOP3.LUT R10, R10, R5, RZ, 0x3c, !PT ;  /* 0x000000050a0a7212 */ /* 0x000fe400078e3cff */
[----:B--2---:R-:W-:-:S04]  /*3860*/  SEL R0, RZ, 0x1, P0 ;  /* 0x00000001ff007807 */ /* 0x004fc80000000000 */
[----:B------:R-:W-:Y:S01]  /*3870*/  LOP3.LUT R9, R9, R0, RZ, 0x3c, !PT ;  /* 0x0000000009097212 */ /* 0x000fe200078e3cff */
[----:B------:R-:W-:Y:S06]  /*3880*/  @P3 BRA `(.L_x_68) ;  /* 0xfffffffc002c3947 */ /* 0x000fec000383ffff */
[----:B------:R-:W-:Y:S01]  /*3890*/  ULEA UR5, UR6, UR37, 0x3 ;  /* 0x0000002506057291 */ /* 0x000fe2000f8e18ff */
[----:B------:R-:W-:-:S08]  /*38a0*/  SHF.L.U32 R3, R12, 0x1f, RZ ;  /* 0x0000001f0c037819 */ /* 0x000fd000000006ff */
[----:B------:R-:W1:Y:S02]  /*38b0*/  SYNCS.PHASECHK.TRANS64 P0, [UR5+0x1e0], R3 ;  /* 0x0001e003ff0075a7 */ /* 0x000e640008001005 */
[----:B-1----:R-:W-:Y:S05]  /*38c0*/  @P0 BRA `(.L_x_69) ;  /* 0x0000000000080947 */ /* 0x002fea0003800000 */
[----:B------:R-:W1:Y:S02]  /*38d0*/  SYNCS.PHASECHK.TRANS64.TRYWAIT P0, [UR5+0x1e0], R3 ;  /* 0x0001e003ff0075a7 */ /* 0x000e640008001105 */
[----:B-1----:R-:W-:Y:S05]  /*38e0*/  @!P0 BRA `(.L_x_70) ;  /* 0x0000004400088947 */ /* 0x002fea0003800000 */
.L_x_69:
[----:B------:R-:W-:-:S04]  /*38f0*/  UIADD3 UR4, UPT, UPT, UR6, 0x1, URZ ;  /* 0x0000000106047890 */ /* 0x000fc8000fffe0ff */
[----:B------:R-:W-:-:S04]  /*3900*/  UISETP.NE.AND UP0, UPT, UR4, 0x2, UPT ;  /* 0x000000020400788c */ /* 0x000fc8000bf05270 */
[----:B------:R-:W-:Y:S02]  /*3910*/  USEL UR7, URZ, 0x1, UP0 ;  /* 0x00000001ff077887 */ /* 0x000fe40008000000 */
[----:B------:R-:W-:-:S04]  /*3920*/  USEL UR4, UR4, URZ, UP0 ;  /* 0x000000ff04047287 */ /* 0x000fc80008000000 */
[----:B------:R-:W-:Y:S01]  /*3930*/  ULEA UR4, UR4, UR37, 0x3 ;  /* 0x0000002504047291 */ /* 0x000fe2000f8e18ff */
[----:B-1----:R-:W-:-:S04]  /*3940*/  LOP3.LUT R3, R12, UR7, RZ, 0x3c, !PT ;  /* 0x000000070c037c12 */ /* 0x002fc8000f8e3cff */
[----:B------:R-:W-:-:S04]  /*3950*/  SHF.L.U32 R0, R3, 0x1f, RZ ;  /* 0x0000001f03007819 */ /* 0x000fc800000006ff */
[----:B------:R-:W1:Y:S02]  /*3960*/  SYNCS.PHASECHK.TRANS64 P0, [UR4+0x1e0], R0 ;  /* 0x0001e000ff0075a7 */ /* 0x000e640008001004 */
[----:B-1----:R-:W-:Y:S05]  /*3970*/  @P0 EXIT ;  /* 0x000000000000094d */ /* 0x002fea0003800000 */
[----:B------:R-:W-:Y:S02]  /*3980*/  SHF.L.U32 R3, R3, 0x1f, RZ ;  /* 0x0000001f03037819 */ /* 0x000fe400000006ff */
[----:B------:R-:W-:-:S07]  /*3990*/  MOV R0, UR4 ;  /* 0x0000000400007c02 */ /* 0x000fce0008000f00 */
.L_x_71:
[----:B-1----:R1:W2:Y:S02]  /*39a0*/  SYNCS.PHASECHK.TRANS64.TRYWAIT P0, [R0+URZ+0x1e0], R3 ;  /* 0x0001e003000075a7 */ /* 0x0022a400080011ff */
[----:B--2---:R-:W-:Y:S05]  /*39b0*/  @!P0 NANOSLEEP.SYNCS 0x989680 ;  /* 0x009896800000895d */ /* 0x004fea0003900000 */
[----:B------:R-:W2:Y:S02]  /*39c0*/  @!P0 SYNCS.PHASECHK.TRANS64 P0, [R0+URZ+0x1e0], R3 ;  /* 0x0001e003000085a7 */ /* 0x000ea400080010ff */
[----:B--2---:R-:W-:Y:S05]  /*39d0*/  @P0 EXIT ;  /* 0x000000000000094d */ /* 0x004fea0003800000 */
[----:B------:R-:W-:Y:S05]  /*39e0*/  BRA `(.L_x_71) ;  /* 0xfffffffc00ec7947 */ /* 0x000fea000383ffff */
.L_x_64:
[----:B------:R-:W-:-:S09]  /*39f0*/  UISETP.NE.AND UP1, UPT, UR8, URZ, UPT ;  /* 0x000000ff0800728c */ /* 0x000fd2000bf25270 */
[----:B------:R-:W-:Y:S05]  /*3a00*/  BRA.U UP1, `(.L_x_72) ;  /* 0x0000000d01947547 */ /* 0x000fea000b800000 */
[----:B------:R-:W-:Y:S01]  /*3a10*/  UMOV UR4, 0x40 ;  /* 0x0000004000047882 */ /* 0x000fe20000000000 */
[----:B------:R-:W-:Y:S01]  /*3a20*/  NOP ;  /* 0x0000000000007918 */ /* 0x000fe20000000000 */
[----:B------:R-:W-:Y:S01]  /*3a30*/  ULEA UR4, UR37, UR4, 0x18 ;  /* 0x0000000425047291 */ /* 0x000fe2000f8ec0ff */
[----:B------:R-:W-:Y:S02]  /*3a40*/  UMOV UR5, 0x400 ;  /* 0x0000040000057882 */ /* 0x000fe40000000000 */
[----:B------:R-:W-:-:S06]  /*3a50*/  ULEA UR37, UR37, UR5, 0x18 ;  /* 0x0000000525257291 */ /* 0x000fcc000f8ec0ff */
[----:B------:R-:W1:Y:S02]  /*3a60*/  LDS.U8 R0, [UR4+0x1c] ;  /* 0x00001c04ff007984 */ /* 0x000e640008000000 */
[----:B-1----:R-:W-:-:S13]  /*3a70*/  ISETP.NE.AND P0, PT, R0, RZ, PT ;  /* 0x000000ff0000720c */ /* 0x002fda0003f05270 */
[----:B------:R-:W-:Y:S05]  /*3a80*/  @P0 BRA `(.L_x_73) ;  /* 0x0000000000580947 */ /* 0x000fea0003800000 */
[----:B------:R-:W-:-:S13]  /*3a90*/  ELECT P0, URZ, PT ;  /* 0x0000000000ff782f */ /* 0x000fda0003800000 */
[----:B------:R-:W-:Y:S05]  /*3aa0*/  @!P0 BRA `(.L_x_74) ;  /* 0x0000000000608947 */ /* 0x000fea0003800000 */
[----:B------:R-:W-:Y:S01]  /*3ab0*/  UMOV UR5, 0x10 ;  /* 0x0000001000057882 */ /* 0x000fe20000000000 */
[----:B------:R-:W-:Y:S01]  /*3ac0*/  HFMA2 R0, -RZ, RZ, 0, 5.9604644775390625e-08 ;  /* 0x00000001ff007431 */ /* 0x000fe200000001ff */
[----:B------:R-:W-:-:S03]  /*3ad0*/  MOV R2, 0xffff ;  /* 0x0000ffff00027802 */ /* 0x000fc60000000f00 */
[----:B------:R-:W-:Y:S04]  /*3ae0*/  DEPBAR.LE SB1, 0x36 ;  /* 0x00009d800000791a */ /* 0x000fe80000000000 */
[----:B------:R-:W1:Y:S02]  /*3af0*/  UTCATOMSWS.FIND_AND_SET.ALIGN UP0, UR5, UR5 ;  /* 0x00000005000575e3 */ /* 0x000e640008000800 */
[----:B-1----:R-:W-:Y:S01]  /*3b00*/  MOV R3, UR5 ;  /* 0x0000000500037c02 */ /* 0x002fe20008000f00 */
[----:B------:R-:W-:Y:S06]  /*3b10*/  BRA.U UP0, `(.L_x_75) ;  /* 0x0000000100187547 */ /* 0x000fec000b800000 */
.L_x_76:
[----:B------:R-:W-:Y:S05]  /*3b20*/  NANOSLEEP 0x64 ;  /* 0x000000640000795d */ /* 0x000fea0003800000 */
[----:B------:R-:W-:-:S05]  /*3b30*/  UMOV UR5, 0x10 ;  /* 0x0000001000057882 */ /* 0x000fca0000000000 */
[----:B------:R-:W-:Y:S04]  /*3b40*/  DEPBAR.LE SB1, 0x36 ;  /* 0x00009d800000791a */ /* 0x000fe80000000000 */
[----:B------:R-:W1:Y:S02]  /*3b50*/  UTCATOMSWS.FIND_AND_SET.ALIGN UP0, UR5, UR5 ;  /* 0x00000005000575e3 */ /* 0x000e640008000800 */
[----:B-1----:R-:W-:Y:S01]  /*3b60*/  MOV R3, UR5 ;  /* 0x0000000500037c02 */ /* 0x002fe20008000f00 */
[----:B------:R-:W-:Y:S05]  /*3b70*/  BRA.U !UP0, `(.L_x_76) ;  /* 0xfffffffd08e87547 */ /* 0x000fea000b83ffff */
.L_x_75:
[-C--:B------:R-:W-:Y:S02]  /*3b80*/  SHF.L.U32 R2, R2, R3.reuse, RZ ;  /* 0x0000000302027219 */ /* 0x080fe400000006ff */
[----:B------:R-:W-:Y:S01]  /*3b90*/  SHF.L.U32 R0, R0, R3, RZ ;  /* 0x0000000300007219 */ /* 0x000fe200000006ff */
[----:B------:R-:W-:Y:S02]  /*3ba0*/  IMAD.SHL.U32 R3, R3, 0x20, RZ ;  /* 0x0000002003037824 */ /* 0x000fe400078e00ff */
[----:B------:R1:W-:Y:S04]  /*3bb0*/  ATOMS.OR RZ, [UR4+0x14], R2 ;  /* 0x00001402ffff798c */ /* 0x0003e8000b000004 */
[----:B------:R1:W-:Y:S04]  /*3bc0*/  ATOMS.OR RZ, [UR4+0x18], R0 ;  /* 0x00001800ffff798c */ /* 0x0003e8000b000004 */
[----:B------:R1:W-:Y:S01]  /*3bd0*/  STS [UR37+0x280], R3 ;  /* 0x00028003ff007988 */ /* 0x0003e20008000825 */
[----:B------:R-:W-:Y:S05]  /*3be0*/  BRA `(.L_x_74) ;  /* 0x0000000000107947 */ /* 0x000fea0003800000 */
.L_x_73:
[----:B------:R-:W-:Y:S02]  /*3bf0*/  MOV R0, 0xffffffff ;  /* 0xffffffff00007802 */ /* 0x000fe40000000f00 */
[----:B------:R-:W-:-:S03]  /*3c00*/  MOV R2, 0x3c30 ;  /* 0x00003c3000027802 */ /* 0x000fc60000000f00 */
[----:B------:R1:W-:Y:S04]  /*3c10*/  STS [UR37+0x280], R0 ;  /* 0x00028000ff007988 */ /* 0x0003e80008000825 */
[----:B-1-3-5:R-:W-:Y:S05]  /*3c20*/  CALL.REL.NOINC `($__internal_1_$__cuda_sm10x_tcgen05_guardrail_trap_phase_invalid_during_alloc) ;  /* 0x0000004400847944 */ /* 0x02afea0003c00000 */
.L_x_74:
[----:B------:R-:W-:Y:S05]  /*3c30*/  WARPSYNC.ALL ;  /* 0x0000000000007948 */ /* 0x000fea0003800000 */
[----:B------:R-:W2:Y:S01]  /*3c40*/  S2UR UR6, SR_CgaCtaId ;  /* 0x00000000000679c3 */ /* 0x000ea20000008800 */
[----:B------:R-:W-:Y:S01]  /*3c50*/  UMOV UR4, 0x400 ;  /* 0x0000040000047882 */ /* 0x000fe20000000000 */
[----:B------:R-:W-:-:S06]  /*3c60*/  NOP ;  /* 0x0000000000007918 */ /* 0x000fcc0000000000 */
[----:B------:R-:W-:Y:S06]  /*3c70*/  BAR.ARV 0x6, 0xa0 ;  /* 0x0182800000007b1d */ /* 0x000fec0000002000 */
[----:B------:R-:W4:Y:S01]  /*3c80*/  LDCU UR7, c[0x0][0x38c] ;  /* 0x00007180ff0777ac */ /* 0x000f220008000800 */
[----:B------:R-:W-:Y:S01]  /*3c90*/  IMAD.MOV.U32 R11, RZ, RZ, 0x1 ;  /* 0x00000001ff0b7424 */ /* 0x000fe200078e00ff */
[----:B------:R-:W-:Y:S01]  /*3ca0*/  CS2R R8, SRZ ;  /* 0x0000000000087805 */ /* 0x000fe2000001ff00 */
[----:B------:R-:W-:Y:S01]  /*3cb0*/  IMAD.MOV.U32 R10, RZ, RZ, RZ ;  /* 0x000000ffff0a7224 */ /* 0x000fe200078e00ff */
[----:B------:R-:W-:Y:S01]  /*3cc0*/  UMOV UR18, URZ ;  /* 0x000000ff00127c82 */ /* 0x000fe20008000000 */
[----:B------:R-:W-:Y:S01]  /*3cd0*/  UMOV UR17, URZ ;  /* 0x000000ff00117c82 */ /* 0x000fe20008000000 */
[----:B------:R-:W-:Y:S01]  /*3ce0*/  UMOV UR22, 0x0 ;  /* 0x0000000000167882 */ /* 0x000fe20000000000 */
[----:B------:R-:W-:Y:S01]  /*3cf0*/  UMOV UR23, 0x41004a0 ;  /* 0x041004a000177882 */ /* 0x000fe20000000000 */
[----:B------:R-:W-:Y:S01]  /*3d00*/  UMOV UR20, 0x0 ;  /* 0x0000000000147882 */ /* 0x000fe20000000000 */
[----:B------:R-:W-:Y:S01]  /*3d10*/  UMOV UR21, 0x41004a0 ;  /* 0x041004a000157882 */ /* 0x000fe20000000000 */
[----:B--2---:R-:W-:Y:S01]  /*3d20*/  ULEA UR6, UR6, UR4, 0x18 ;  /* 0x0000000406067291 */ /* 0x004fe2000f8ec0ff */
[----:B------:R-:W2:Y:S03]  /*3d30*/  LDCU UR4, c[0x0][0x38c] ;  /* 0x00007180ff0477ac */ /* 0x000ea60008000800 */
[----:B------:R-:W-:-:S02]  /*3d40*/  UIADD3 UR11, UPT, UPT, UR6, 0x2600, URZ ;  /* 0x00002600060b7890 */ /* 0x000fc4000fffe0ff */
[----:B----4-:R-:W-:-:S03]  /*3d50*/  UIADD3 UR7, UPT, UPT, UR7, 0x3f, URZ ;  /* 0x0000003f07077890 */ /* 0x010fc6000fffe0ff */
[----:B-1----:R-:W1:Y:S01]  /*3d60*/  LDS R0, [UR6+0x280] ;  /* 0x00028006ff007984 */ /* 0x002e620008000800 */
[----:B------:R-:W-:Y:S02]  /*3d70*/  UIADD3 UR12, UPT, UPT, UR6, 0x1d600, URZ ;  /* 0x0001d600060c7890 */ /* 0x000fe4000fffe0ff */
[----:B------:R-:W-:Y:S02]  /*3d80*/  USHF.R.S32.HI UR5, URZ, 0x1f, UR7 ;  /* 0x0000001fff057899 */ /* 0x000fe40008011407 */
[----:B------:R-:W-:Y:S02]  /*3d90*/  USHF.R.U32.HI UR11, URZ, 0x4, UR11 ;  /* 0x00000004ff0b7899 */ /* 0x000fe4000801160b */
[----:B------:R-:W-:Y:S02]  /*3da0*/  ULEA.HI UR5, UR5, UR7, URZ, 0x6 ;  /* 0x0000000705057291 */ /* 0x000fe4000f8f30ff */
[----:B------:R-:W-:Y:S02]  /*3db0*/  USHF.R.U32.HI UR12, URZ, 0x4, UR12 ;  /* 0x00000004ff0c7899 */ /* 0x000fe4000801160c */
[----:B------:R-:W-:-:S02]  /*3dc0*/  USHF.R.S32.HI UR5, URZ, 0x6, UR5 ;  /* 0x00000006ff057899 */ /* 0x000fc40008011405 */
[----:B------:R-:W-:Y:S02]  /*3dd0*/  ULOP3.LUT UR11, UR11, 0x3fff, URZ, 0xc0, !UPT ;  /* 0x00003fff0b0b7892 */ /* 0x000fe4000f8ec0ff */
[----:B------:R-:W-:Y:S02]  /*3de0*/  UISETP.LT.AND UP0, UPT, UR5, 0x1, UPT ;  /* 0x000000010500788c */ /* 0x000fe4000bf01270 */
[----:B------:R-:W-:Y:S02]  /*3df0*/  ULOP3.LUT UR12, UR12, 0x3fff, URZ, 0xc0, !UPT ;  /* 0x00003fff0c0c7892 */ /* 0x000fe4000f8ec0ff */
[----:B------:R-:W-:Y:S02]  /*3e00*/  USEL UR10, UR5, 0x1, !UP0 ;  /* 0x00000001050a7887 */ /* 0x000fe4000c000000 */
[----:B------:R-:W-:Y:S02]  /*3e10*/  ULOP3.LUT UR11, UR11, 0x10000, URZ, 0xfc, !UPT ;  /* 0x000100000b0b7892 */ /* 0x000fe4000f8efcff */
[----:B------:R-:W-:-:S02]  /*3e20*/  ULOP3.LUT UR12, UR12, 0x10000, URZ, 0xfc, !UPT ;  /* 0x000100000c0c7892 */ /* 0x000fc4000f8efcff */
[----:B------:R-:W-:Y:S02]  /*3e30*/  UIADD3 UR10, UPT, UPT, -UR10, URZ, URZ ;  /* 0x000000ff0a0a7290 */ /* 0x000fe4000fffe1ff */
[----:B--2---:R-:W-:Y:S01]  /*3e40*/  UISETP.GE.AND UP3, UPT, UR4, 0x1, UPT ;  /* 0x000000010400788c */ /* 0x004fe2000bf66270 */
[----:B-1----:R-:W-:-:S15]  /*3e50*/  R2UR UR19, R0 ;  /* 0x00000000001372ca */ /* 0x002fde00000e0000 */
.L_x_83:
[----:B------:R-:W-:Y:S02]  /*3e60*/  LEA R0, R10, UR6, 0x3 ;  /* 0x000000060a007c11 */ /* 0x000fe4000f8e18ff */
[----:B------:R-:W-:Y:S02]  /*3e70*/  SHF.L.U32 R5, R9, 0x1f, RZ ;  /* 0x0000001f09057819 */ /* 0x000fe400000006ff */
[----:B------:R-:W-:Y:S01]  /*3e80*/  PLOP3.LUT P0, PT, PT, PT, UP3, 0x80, 0x8 ;  /* 0x000000000008781c */ /* 0x000fe20003f0f038 */
[----:B------:R-:W-:Y:S01]  /*3e90*/  VIADD R3, R0, 0x1e0 ;  /* 0x000001e000037836 */ /* 0x000fe20000000000 */
[----:B-1----:R-:W1:Y:S02]  /*3ea0*/  SYNCS.PHASECHK.TRANS64.TRYWAIT P1, [R0+URZ+0x1d0], R5 ;  /* 0x0001d005000075a7 */ /* 0x002e6400080211ff */
[----:B-1--4-:R-:W-:Y:S09]  /*3eb0*/  @!P1 BRA `(.L_x_77) ;  /* 0x0000003c00ac9947 */ /* 0x012ff20003800000 */
.L_x_180:
[----:B------:R-:W-:Y:S01]  /*3ec0*/  LEA R4, R10, UR6, 0x4 ;  /* 0x000000060a047c11 */ /* 0x000fe2000f8e20ff */
[----:B------:R-:W-:Y:S01]  /*3ed0*/  @UP3 ULEA UR4, UR17, UR6, 0x3 ;  /* 0x0000000611043291 */ /* 0x000fe2000f8e18ff */
[----:B------:R-:W-:Y:S01]  /*3ee0*/  PLOP3.LUT P2, PT, PT, PT, PT, 0x80, 0x8 ;  /* 0x000000000008781c */ /* 0x000fe20003f4f070 */
[----:B------:R-:W-:Y:S01]  /*3ef0*/  ULEA UR8, UR18, UR6, 0x3 ;  /* 0x0000000612087291 */ /* 0x000fe2000f8e18ff */
[----:B------:R-:W-:Y:S02]  /*3f00*/  PRMT R3, RZ, 0x654, R3 ;  /* 0x00000654ff037816 */ /* 0x000fe40000000003 */
[----:B-1----:R-:W1:Y:S01]  /*3f10*/  LDS.128 R4, [R4+0x260] ;  /* 0x0002600004047984 */ /* 0x002e620000000c00 */
[----:B------:R-:W-:Y:S02]  /*3f20*/  @P0 SHF.L.U32 R2, R8, 0x1f, RZ ;  /* 0x0000001f08020819 */ /* 0x000fe400000006ff */
[----:B------:R-:W-:Y:S01]  /*3f30*/  SHF.L.U32 R0, R11, 0x1f, RZ ;  /* 0x0000001f0b007819 */ /* 0x000fe200000006ff */
[----:B------:R-:W-:Y:S01]  /*3f40*/  @!PT LDS RZ, [RZ] ;  /* 0x00000000fffff984 */ /* 0x000fe20000000800 */
[----:B------:R-:W-:Y:S01]  /*3f50*/  @!PT LDS RZ, [RZ] ;  /* 0x00000000fffff984 */ /* 0x000fe20000000800 */
[----:B------:R-:W-:Y:S01]  /*3f60*/  @!PT LDS RZ, [RZ] ;  /* 0x00000000fffff984 */ /* 0x000fe20000000800 */
[----:B------:R-:W-:Y:S01]  /*3f70*/  @!PT LDS RZ, [RZ] ;  /* 0x00000000fffff984 */ /* 0x000fe20000000800 */
[----:B------:R2:W-:Y:S06]  /*3f80*/  MEMBAR.ALL.CTA ;  /* 0x0000000000007992 */ /* 0x0005ec0000008000 */
[----:B--2---:R-:W2:Y:S02]  /*3f90*/  FENCE.VIEW.ASYNC.S ;  /* 0x00000000000073c6 */ /* 0x004ea40000000000 */
[----:B--2---:R2:W-:Y:S01]  /*3fa0*/  SYNCS.ARRIVE.TRANS64.RED.A1T0 RZ, [R3+URZ], RZ ;  /* 0x000000ff03ff79a7 */ /* 0x0045e200081004ff */
[----:B------:R2:W4:Y:S01]  /*3fb0*/  @P0 SYNCS.PHASECHK.TRANS64.TRYWAIT P2, [UR4], R2 ;  /* 0x00000002ff0005a7 */ /* 0x0005220008041104 */
[----:B------:R-:W-:Y:S01]  /*3fc0*/  ULEA.HI UR4, UR18, UR18, URZ, 0x1 ;  /* 0x0000001212047291 */ /* 0x000fe2000f8f08ff */
[----:B-1----:R-:W-:-:S03]  /*3fd0*/  LOP3.LUT P1, RZ, R6, 0x1, RZ, 0xc0, !PT ;  /* 0x0000000106ff7812 */ /* 0x002fc6000782c0ff */
[----:B------:R-:W-:Y:S02]  /*3fe0*/  USHF.L.U32 UR9, UR4, 0x5, URZ ;  /* 0x0000000504097899 */ /* 0x000fe400080006ff */
[----:B------:R-:W-:Y:S02]  /*3ff0*/  ULOP3.LUT UR4, UR4, 0xffe, URZ, 0xc0, !UPT ;  /* 0x00000ffe04047892 */ /* 0x000fe4000f8ec0ff */
[----:B------:R-:W-:Y:S02]  /*4000*/  ULOP3.LUT UR9, UR9, 0xffffffc0, URZ, 0xc0, !UPT ;  /* 0xffffffc009097892 */ /* 0x000fe4000f8ec0ff */
[----:B------:R-:W-:Y:S02]  /*4010*/  UIADD3 UR4, UPT, UPT, -UR4, UR18, URZ ;  /* 0x0000001204047290 */ /* 0x000fe4000fffe1ff */
[----:B------:R-:W-:Y:S01]  /*4020*/  UIADD3 UR9, UPT, UPT, UR19, UR9, URZ ;  /* 0x0000000913097290 */ /* 0x000fe2000fffe0ff */
[----:B------:R-:W1:Y:S03]  /*4030*/  SYNCS.PHASECHK.TRANS64.TRYWAIT P0, [UR8+0x210], R0 ;  /* 0x00021000ff0075a7 */ /* 0x000e660008001108 */
[----:B------:R-:W-:Y:S01]  /*4040*/  ULEA UR9, UR4, UR9, 0x14 ;  /* 0x0000000904097291 */ /* 0x000fe2000f8ea0ff */
[----:B-12-4-:R-:W-:Y:S11]  /*4050*/  @!P0 BRA `(.L_x_78) ;  /* 0x0000003c00588947 */ /* 0x016ff60003800000 */
.L_x_182:
[----:B------:R-:W-:Y:S01]  /*4060*/  IADD3 R10, PT, PT, R10, 0x1, RZ ;  /* 0x000000010a0a7810 */ /* 0x000fe20007ffe0ff */
[----:B------:R-:W-:Y:S06]  /*4070*/  BRA.U !UP3, `(.L_x_79) ;  /* 0x000000010b987547 */ /* 0x000fec000b800000 */
[----:B------:R-:W-:Y:S01]  /*4080*/  UPLOP3.LUT UP4, UPT, UPT, UPT, UPT, 0x40, 0x4 ;  /* 0x000000000004789c */ /* 0x000fe20003f8e870 */
[----:B------:R-:W-:Y:S01]  /*4090*/  UMOV UR16, UR10 ;  /* 0x0000000a00107c82 */ /* 0x000fe20008000000 */
[----:B------:R-:W-:Y:S01]  /*40a0*/  UMOV UR15, UR5 ;  /* 0x00000005000f7c82 */ /* 0x000fe20008000000 */
[----:B------:R-:W-:-:S08]  /*40b0*/  UMOV UR14, UR17 ;  /* 0x00000011000e7c82 */ /* 0x000fd00008000000 */
.L_x_82:
[----:B------:R-:W-:Y:S02]  /*40c0*/  UIADD3 UR16, UPT, UPT, UR16, 0x1, URZ ;  /* 0x0000000110107890 */ /* 0x000fe4000fffe0ff */
[----:B--2---:R-:W-:Y:S02]  /*40d0*/  ULEA UR7, UR14, UR6, 0x3 ;  /* 0x000000060e077291 */ /* 0x004fe4000f8e18ff */
[----:B------:R-:W-:Y:S01]  /*40e0*/  UISETP.NE.AND UP0, UPT, UR16, URZ, UPT ;  /* 0x000000ff1000728c */ /* 0x000fe2000bf05270 */
[----:B----4-:R-:W-:Y:S10]  /*40f0*/  @P2 BRA `(.L_x_80) ;  /* 0x00000000000c2947 */ /* 0x010ff40003800000 */
[----:B-1----:R-:W-:Y:S04]  /*4100*/  SHF.L.U32 R3, R8, 0x1f, RZ ;  /* 0x0000001f08037819 */ /* 0x002fe800000006ff */
[----:B------:R-:W1:Y:S02]  /*4110*/  SYNCS.PHASECHK.TRANS64.TRYWAIT P0, [UR7], R3 ;  /* 0x00000003ff0075a7 */ /* 0x000e640008001107 */
[----:B-1----:R-:W-:Y:S05]  /*4120*/  @!P0 BRA `(.L_x_81) ;  /* 0x0000003c003c8947 */ /* 0x002fea0003800000 */
.L_x_80:
[----:B------:R-:W-:Y:S01]  /*4130*/  UISETP.NE.AND UP1, UPT, UR15, 0x1, UPT ;  /* 0x000000010f00788c */ /* 0x000fe2000bf25270 */
[----:B------:R-:W-:Y:S01]  /*4140*/  PLOP3.LUT P2, PT, PT, PT, PT, 0x80, 0x8 ;  /* 0x000000000008781c */ /* 0x000fe20003f4f070 */
[----:B------:R-:W-:Y:S02]  /*4150*/  UIADD3 UR17, UPT, UPT, UR14, 0x1, URZ ;  /* 0x000000010e117890 */ /* 0x000fe4000fffe0ff */
[----:B------:R-:W-:Y:S02]  /*4160*/  ULEA UR24, UR14, UR12, 0x8 ;  /* 0x0000000c0e187291 */ /* 0x000fe4000f8e40ff */
[----:B------:R-:W-:Y:S01]  /*4170*/  UISETP.NE.AND UP2, UPT, UR17, 0x1b, UPT ;  /* 0x0000001b1100788c */ /* 0x000fe2000bf45270 */
[----:B------:R-:W-:Y:S01]  /*4180*/  PLOP3.LUT P0, PT, PT, PT, UP1, 0x80, 0x8 ;  /* 0x000000000008781c */ /* 0x000fe20003f0f018 */
[----:B------:R-:W-:Y:S02]  /*4190*/  ULEA UR26, UR14, UR11, 0x8 ;  /* 0x0000000b0e1a7291 */ /* 0x000fe4000f8e40ff */
[----:B------:R-:W-:Y:S02]  /*41a0*/  USEL UR13, URZ, 0x1, UP2 ;  /* 0x00000001ff0d7887 */ /* 0x000fe40009000000 */
[----:B------:R-:W-:Y:S02]  /*41b0*/  USEL UR17, UR17, URZ, UP2 ;  /* 0x000000ff11117287 */ /* 0x000fe40009000000 */
[----:B------:R-:W-:Y:S02]  /*41c0*/  UIADD3 UR30, UPT, UPT, UR24, 0x2, URZ ;  /* 0x00000002181e7890 */ /* 0x000fe4000fffe0ff */
[----:B------:R-:W-:Y:S01]  /*41d0*/  @UP1 ULEA UR4, UR17, UR6, 0x3 ;  /* 0x0000000611041291 */ /* 0x000fe2000f8e18ff */
[----:B------:R-:W-:Y:S01]  /*41e0*/  LOP3.LUT R8, R8, UR13, RZ, 0x3c, !PT ;  /* 0x0000000d08087c12 */ /* 0x000fe2000f8e3cff */
[----:B------:R-:W-:Y:S02]  /*41f0*/  UIADD3 UR28, UPT, UPT, UR26, 0x2, URZ ;  /* 0x000000021a1c7890 */ /* 0x000fe4000fffe0ff */
[----:B------:R-:W-:Y:S01]  /*4200*/  UIADD3 UR7, UPT, UPT, UR7, 0xd8, URZ ;  /* 0x000000d807077890 */ /* 0x000fe2000fffe0ff */
[----:B-1----:R-:W-:Y:S01]  /*4210*/  @P0 SHF.L.U32 R0, R8, 0x1f, RZ ;  /* 0x0000001f08000819 */ /* 0x002fe200000006ff */
[----:B------:R-:W-:Y:S01]  /*4220*/  UMOV UR25, 0x80004020 ;  /* 0x8000402000197882 */ /* 0x000fe20000000000 */
[----:B------:R-:W-:Y:S01]  /*4230*/  UMOV UR27, 0x80004020 ;  /* 0x80004020001b7882 */ /* 0x000fe20000000000 */
[----:B------:R-:W-:Y:S01]  /*4240*/  UMOV UR31, 0x80004020 ;  /* 0x80004020001f7882 */ /* 0x000fe20000000000 */
[----:B------:R2:W4:Y:S01]  /*4250*/  @P0 SYNCS.PHASECHK.TRANS64.TRYWAIT P2, [UR4], R0 ;  /* 0x00000000ff0005a7 */ /* 0x0005220008041104 */
[----:B------:R-:W-:Y:S01]  /*4260*/  UIADD3 UR15, UPT, UPT, UR15, -0x1, URZ ;  /* 0xffffffff0f0f7890 */ /* 0x000fe2000fffe0ff */
[----:B------:R2:W-:Y:S01]  /*4270*/  UTCIMMA gdesc[UR26], gdesc[UR24], tmem[UR9], tmem[UR22], idesc[UR23], UP4 ;  /* 0x00ff16181a0075ea */ /* 0x0005e2000a000109 */
[----:B------:R-:W-:Y:S01]  /*4280*/  UPLOP3.LUT UP4, UPT, UPT, UPT, UPT, 0x80, 0x8 ;  /* 0x000000000008789c */ /* 0x000fe20003f8f070 */
[----:B------:R-:W-:Y:S01]  /*4290*/  UMOV UR29, 0x80004020 ;  /* 0x80004020001d7882 */ /* 0x000fe20000000000 */
[----:B------:R-:W-:Y:S01]  /*42a0*/  UMOV UR14, UR17 ;  /* 0x00000011000e7c82 */ /* 0x000fe20008000000 */
[----:B------:R2:W-:Y:S01]  /*42b0*/  UTCIMMA gdesc[UR28], gdesc[UR30], tmem[UR9], tmem[UR20], idesc[UR21], UPT ;  /* 0x00ff141e1c0075ea */ /* 0x0005e2000b800109 */
[----:B------:R2:W-:Y:S01]  /*42c0*/  UTCBAR [UR7], URZ ;  /* 0x000000ff070073e9 */ /* 0x0005e200080000ff */
[----:B------:R-:W-:Y:S06]  /*42d0*/  BRA.U UP0, `(.L_x_82) ;  /* 0xfffffffd00787547 */ /* 0x000fec000b83ffff */
.L_x_79:
[----:B------:R-:W-:Y:S01]  /*42e0*/  UIADD3 UR18, UPT, UPT, UR18, 0x1, URZ ;  /* 0x0000000112127890 */ /* 0x000fe2000fffe0ff */
[C---:B------:R-:W-:Y:S01]  /*42f0*/  ISETP.NE.AND P0, PT, R10.reuse, 0x2, PT ;  /* 0x000000020a00780c */ /* 0x040fe20003f05270 */
[----:B------:R-:W-:Y:S02]  /*4300*/  UIADD3 UR8, UPT, UPT, UR8, 0x1f0, URZ ;  /* 0x000001f008087890 */ /* 0x000fe4000fffe0ff */
[----:B------:R-:W-:Y:S01]  /*4310*/  UISETP.NE.AND UP0, UPT, UR18, 0x4, UPT ;  /* 0x000000041200788c */ /* 0x000fe2000bf05270 */
[----:B-12---:R-:W-:Y:S02]  /*4320*/  SEL R0, RZ, 0x1, P0 ;  /* 0x00000001ff007807 */ /* 0x006fe40000000000 */
[----:B------:R-:W-:Y:S01]  /*4330*/  SEL R10, R10, RZ, P0 ;  /* 0x000000ff0a0a7207 */ /* 0x000fe20000000000 */
[----:B------:R-:W-:Y:S01]  /*4340*/  USEL UR4, URZ, 0x1, UP0 ;  /* 0x00000001ff047887 */ /* 0x000fe20008000000 */
[----:B------:R-:W-:Y:S01]  /*4350*/  LOP3.LUT R9, R9, R0, RZ, 0x3c, !PT ;  /* 0x0000000009097212 */ /* 0x000fe200078e3cff */
[----:B------:R-:W-:Y:S01]  /*4360*/  USEL UR18, UR18, URZ, UP0 ;  /* 0x000000ff12127287 */ /* 0x000fe20008000000 */
[----:B------:R1:W-:Y:S03]  /*4370*/  UTCBAR [UR8], URZ ;  /* 0x000000ff080073e9 */ /* 0x0003e600080000ff */
[----:B------:R-:W-:Y:S01]  /*4380*/  LOP3.LUT R11, R11, UR4, RZ, 0x3c, !PT ;  /* 0x000000040b0b7c12 */ /* 0x000fe2000f8e3cff */
[----:B------:R-:W-:Y:S07]  /*4390*/  @P1 BRA `(.L_x_83) ;  /* 0xfffffff800b01947 */ /* 0x000fee000383ffff */
[----:B------:R-:W2:Y:S01]  /*43a0*/  S2UR UR4, SR_CgaCtaId ;  /* 0x00000000000479c3 */ /* 0x000ea20000008800 */
[----:B------:R-:W-:Y:S01]  /*43b0*/  ELECT P0, URZ, PT ;  /* 0x0000000000ff782f */ /* 0x000fe20003800000 */
[----:B------:R-:W-:Y:S01]  /*43c0*/  IMAD.MOV.U32 R0, RZ, RZ, 0x1 ;  /* 0x00000001ff007424 */ /* 0x000fe200078e00ff */
[----:B------:R-:W-:Y:S01]  /*43d0*/  UIADD3 UR6, UPT, UPT, UR6, 0x210, URZ ;  /* 0x0000021006067890 */ /* 0x000fe2000fffe0ff */
[----:B------:R-:W-:Y:S01]  /*43e0*/  SHF.L.U32 R3, R11, 0x1f, RZ ;  /* 0x0000001f0b037819 */ /* 0x000fe200000006ff */
[----:B------:R-:W-:-:S03]  /*43f0*/  UMOV UR5, 0x40 ;  /* 0x0000004000057882 */ /* 0x000fc60000000000 */
[----:B------:R-:W-:Y:S01]  /*4400*/  UVIRTCOUNT.DEALLOC.SMPOOL 0x80 ;  /* 0x000000800000784c */ /* 0x000fe20000000000 */
[----:B--2---:R-:W-:Y:S02]  /*4410*/  ULEA UR4, UR4, UR5, 0x18 ;  /* 0x0000000504047291 */ /* 0x004fe4000f8ec0ff */
[----:B------:R-:W-:-:S07]  /*4420*/  ULEA UR5, UR18, UR6, 0x3 ;  /* 0x0000000612057291 */ /* 0x000fce000f8e18ff */
[----:B------:R2:W-:Y:S02]  /*4430*/  @P0 STS.U8 [UR4+0x1c], R0 ;  /* 0x00001c00ff000988 */ /* 0x0005e40008000004 */
[----:B------:R-:W3:Y:S02]  /*4440*/  SYNCS.PHASECHK.TRANS64.TRYWAIT P0, [UR5], R3 ;  /* 0x00000003ff0075a7 */ /* 0x000ee40008001105 */
[----:B--23--:R-:W-:Y:S05]  /*4450*/  @!P0 BRA `(.L_x_84) ;  /* 0x0000003800888947 */ /* 0x00cfea0003800000 */
.L_x_185:
[----:B------:R-:W-:-:S04]  /*4460*/  UIADD3 UR7, UPT, UPT, UR18, 0x1, URZ ;  /* 0x0000000112077890 */ /* 0x000fc8000fffe0ff */
[----:B------:R-:W-:-:S04]  /*4470*/  UISETP.NE.AND UP0, UPT, UR7, 0x4, UPT ;  /* 0x000000040700788c */ /* 0x000fc8000bf05270 */
[----:B-1----:R-:W-:Y:S02]  /*4480*/  USEL UR8, URZ, 0x1, UP0 ;  /* 0x00000001ff087887 */ /* 0x002fe40008000000 */
[----:B------:R-:W-:-:S04]  /*4490*/  USEL UR7, UR7, URZ, UP0 ;  /* 0x000000ff07077287 */ /* 0x000fc80008000000 */
[----:B------:R-:W-:Y:S01]  /*44a0*/  ULEA UR5, UR7, UR6, 0x3 ;  /* 0x0000000607057291 */ /* 0x000fe2000f8e18ff */
[----:B------:R-:W-:-:S04]  /*44b0*/  LOP3.LUT R2, R11, UR8, RZ, 0x3c, !PT ;  /* 0x000000080b027c12 */ /* 0x000fc8000f8e3cff */
[----:B--2---:R-:W-:-:S04]  /*44c0*/  SHF.L.U32 R3, R2, 0x1f, RZ ;  /* 0x0000001f02037819 */ /* 0x004fc800000006ff */
[----:B------:R-:W1:Y:S02]  /*44d0*/  SYNCS.PHASECHK.TRANS64.TRYWAIT P0, [UR5], R3 ;  /* 0x00000003ff0075a7 */ /* 0x000e640008001105 */
[----:B-1----:R-:W-:Y:S05]  /*44e0*/  @!P0 BRA `(.L_x_85) ;  /* 0x00000038007c8947 */ /* 0x002fea0003800000 */
.L_x_187:
        /* <DEDUP_REMOVED lines=9> */
.L_x_189:
[----:B------:R-:W-:-:S04]  /*4580*/  UIADD3 UR7, UPT, UPT, UR7, 0x1, URZ ;  /* 0x0000000107077890 */ /* 0x000fc8000fffe0ff */
[----:B------:R-:W-:-:S04]  /*4590*/  UISETP.NE.AND UP0, UPT, UR7, 0x4, UPT ;  /* 0x000000040700788c */ /* 0x000fc8000bf05270 */
[----:B------:R-:W-:Y:S02]  /*45a0*/  USEL UR5, URZ, 0x1, UP0 ;  /* 0x00000001ff057887 */ /* 0x000fe40008000000 */
[----:B------:R-:W-:-:S04]  /*45b0*/  USEL UR7, UR7, URZ, UP0 ;  /* 0x000000ff07077287 */ /* 0x000fc80008000000 */
[----:B------:R-:W-:Y:S01]  /*45c0*/  ULEA UR7, UR7, UR6, 0x3 ;  /* 0x0000000607077291 */ /* 0x000fe2000f8e18ff */
[----:B-1----:R-:W-:-:S04]  /*45d0*/  LOP3.LUT R3, R2, UR5, RZ, 0x3c, !PT ;  /* 0x0000000502037c12 */ /* 0x002fc8000f8e3cff */
[----:B------:R-:W-:-:S04]  /*45e0*/  SHF.L.U32 R3, R3, 0x1f, RZ ;  /* 0x0000001f03037819 */ /* 0x000fc800000006ff */
[----:B------:R-:W1:Y:S02]  /*45f0*/  SYNCS.PHASECHK.TRANS64.TRYWAIT P0, [UR7], R3 ;  /* 0x00000003ff0075a7 */ /* 0x000e640008001107 */
[----:B-1----:R-:W-:Y:S05]  /*4600*/  @!P0 BRA `(.L_x_87) ;  /* 0x0000003800648947 */ /* 0x002fea0003800000 */
.L_x_191:
[----:B------:R-:W-:Y:S01]  /*4610*/  NOP ;  /* 0x0000000000007918 */ /* 0x000fe20000000000 */
[----:B-1----:R-:W1:Y:S01]  /*4620*/  LDS R0, [UR4+0x14] ;  /* 0x00001404ff007984 */ /* 0x002e620008000800 */
[----:B------:R-:W-:Y:S01]  /*4630*/  ULOP3.LUT UR6, UR19, 0xffff, URZ, 0xc0, !UPT ;  /* 0x0000ffff13067892 */ /* 0x000fe2000f8ec0ff */
[----:B------:R-:W-:Y:S01]  /*4640*/  UMOV UR8, 0xffff ;  /* 0x0000ffff00087882 */ /* 0x000fe20000000000 */
[----:B------:R-:W-:Y:S02]  /*4650*/  UMOV UR5, 0x1 ;  /* 0x0000000100057882 */ /* 0x000fe40000000000 */
[----:B------:R-:W-:-:S04]  /*4660*/  USHF.R.U32.HI UR6, URZ, 0x5, UR6 ;  /* 0x00000005ff067899 */ /* 0x000fc80008011606 */
[----:B------:R-:W-:Y:S02]  /*4670*/  USHF.L.U32 UR8, UR8, UR6, URZ ;  /* 0x0000000608087299 */ /* 0x000fe400080006ff */
[----:B------:R-:W-:-:S04]  /*4680*/  USHF.L.U32 UR5, UR5, UR6, URZ ;  /* 0x0000000605057299 */ /* 0x000fc800080006ff */
[----:B-1----:R-:W-:-:S04]  /*4690*/  LOP3.LUT R0, R0, UR8, RZ, 0xc0, !PT ;  /* 0x0000000800007c12 */ /* 0x002fc8000f8ec0ff */
[----:B------:R-:W-:-:S13]  /*46a0*/  ISETP.NE.AND P0, PT, R0, UR8, PT ;  /* 0x0000000800007c0c */ /* 0x000fda000bf05270 */
[----:B------:R-:W-:Y:S05]  /*46b0*/  @P0 BRA `(.L_x_88) ;  /* 0x0000000000580947 */ /* 0x000fea0003800000 */
[----:B------:R-:W1:Y:S02]  /*46c0*/  LDS R0, [UR4+0x18] ;  /* 0x00001804ff007984 */ /* 0x000e640008000800 */
[----:B-1----:R-:W-:-:S04]  /*46d0*/  LOP3.LUT R0, R0, UR5, RZ, 0xc0, !PT ;  /* 0x0000000500007c12 */ /* 0x002fc8000f8ec0ff */
[----:B------:R-:W-:-:S13]  /*46e0*/  ISETP.NE.AND P0, PT, R0, UR5, PT ;  /* 0x0000000500007c0c */ /* 0x000fda000bf05270 */
[----:B------:R-:W-:Y:S05]  /*46f0*/  @P0 BRA `(.L_x_89) ;  /* 0x00000000003c0947 */ /* 0x000fea0003800000 */
[----:B------:R-:W1:Y:S01]  /*4700*/  S2R R2, SR_LANEID ;  /* 0x0000000000027919 */ /* 0x000e620000000000 */
[----:B------:R-:W-:Y:S01]  /*4710*/  ULOP3.LUT UR8, URZ, UR8, URZ, 0x33, !UPT ;  /* 0x00000008ff087292 */ /* 0x000fe2000f8e33ff */
[----:B------:R-:W-:Y:S01]  /*4720*/  LOP3.LUT R4, RZ, UR5, RZ, 0x33, !PT ;  /* 0x00000005ff047c12 */ /* 0x000fe2000f8e33ff */
[----:B------:R-:W-:Y:S02]  /*4730*/  VOTEU.ANY UR7, UPT, PT ;  /* 0x0000000000077886 */ /* 0x000fe400038e0100 */
[----:B------:R-:W-:Y:S01]  /*4740*/  UFLO.U32 UR7, UR7 ;  /* 0x00000007000772bd */ /* 0x000fe200080e0000 */
[----:B------:R-:W2:Y:S01]  /*4750*/  REDUX UR5, R4 ;  /* 0x00000000040573c4 */ /* 0x000ea20000000000 */
[----:B------:R-:W-:-:S06]  /*4760*/  IMAD.U32 R0, RZ, RZ, UR8 ;  /* 0x00000008ff007e24 */ /* 0x000fcc000f8e00ff */
[----:B------:R3:W-:Y:S01]  /*4770*/  UTCATOMSWS.AND URZ, UR8 ;  /* 0x0000000800ff79e3 */ /* 0x0007e20008000000 */
[----:B------:R-:W4:Y:S01]  /*4780*/  REDUX UR6, R0 ;  /* 0x00000000000673c4 */ /* 0x000f220000000000 */
[----:B-1----:R-:W-:Y:S01]  /*4790*/  ISETP.EQ.U32.AND P0, PT, R2, UR7, PT ;  /* 0x0000000702007c0c */ /* 0x002fe2000bf02070 */
[----:B--2---:R-:W-:Y:S01]  /*47a0*/  IMAD.U32 R2, RZ, RZ, UR5 ;  /* 0x00000005ff027e24 */ /* 0x004fe2000f8e00ff */
[----:B----4-:R-:W-:-:S11]  /*47b0*/  MOV R3, UR6 ;  /* 0x0000000600037c02 */ /* 0x010fd60008000f00 */
[----:B------:R3:W-:Y:S04]  /*47c0*/  @P0 ATOMS.AND RZ, [UR4+0x14], R3 ;  /* 0x00001403ffff098c */ /* 0x0007e8000a800004 */
[----:B------:R3:W-:Y:S01]  /*47d0*/  @P0 ATOMS.AND RZ, [UR4+0x18], R2 ;  /* 0x00001802ffff098c */ /* 0x0007e2000a800004 */
[----:B------:R-:W-:Y:S05]  /*47e0*/  BRA `(.L_x_90) ;  /* 0x0000000000147947 */ /* 0x000fea0003800000 */
.L_x_89:
[----:B------:R-:W-:Y:S02]  /*47f0*/  MOV R2, 0x4810 ;  /* 0x0000481000027802 */ /* 0x000fe40000000f00 */
[----:B----45:R-:W-:Y:S05]  /*4800*/  CALL.REL.NOINC `($__internal_0_$__cuda_sm10x_tcgen05_guardrail_trap_col_being_dealloced_not_returned_by_alloc) ;  /* 0x0000003800807944 */ /* 0x030fea0003c00000 */
[----:B------:R-:W-:Y:S05]  /*4810*/  BRA `(.L_x_90) ;  /* 0x0000000000087947 */ /* 0x000fea0003800000 */
.L_x_88:
[----:B------:R-:W-:Y:S02]  /*4820*/  MOV R2, 0x4840 ;  /* 0x0000484000027802 */ /* 0x000fe40000000f00 */
[----:B----45:R-:W-:Y:S05]  /*4830*/  CALL.REL.NOINC `($__internal_2_$__cuda_sm10x_tcgen05_guardrail_trap_unallocated_columns_being_dealloced) ;  /* 0x00000038008c7944 */ /* 0x030fea0003c00000 */
.L_x_90:
[----:B------:R-:W-:Y:S01]  /*4840*/  NOP ;  /* 0x0000000000007918 */ /* 0x000fe20000000000 */
[----:B---3--:R-:W-:Y:S05]  /*4850*/  EXIT ;  /* 0x000000000000794d */ /* 0x008fea0003800000 */
.L_x_72:
[----:B------:R-:W-:-:S09]  /*4860*/  UISETP.NE.OR UP2, UPT, UR8, 0x3, !UP2 ;  /* 0x000000030800788c */ /* 0x000fd2000d745670 */
[----:B------:R-:W-:Y:S05]  /*4870*/  BRA.U UP2, `(.L_x_91) ;  /* 0x0000000902c87547 */ /* 0x000fea000b800000 */
[----:B------:R-:W1:Y:S01]  /*4880*/  LDCU.64 UR6, c[0x0][0x888] ;  /* 0x00011100ff0677ac */ /* 0x000e620008000a00 */
[----:B------:R-:W2:Y:S01]  /*4890*/  LDC R0, c[0x0][0xb30] ;  /* 0x0002cc00ff007b82 */ /* 0x000ea20000000800 */
[----:B------:R-:W-:Y:S01]  /*48a0*/  IMAD.MOV.U32 R30, RZ, RZ, 0x1 ;  /* 0x00000001ff1e7424 */ /* 0x000fe200078e00ff */
[----:B------:R-:W-:Y:S01]  /*48b0*/  CS2R R28, SRZ ;  /* 0x00000000001c7805 */ /* 0x000fe2000001ff00 */
[----:B------:R-:W4:Y:S01]  /*48c0*/  LDCU.64 UR4, c[0x0][0x890] ;  /* 0x00011200ff0477ac */ /* 0x000f220008000a00 */
[----:B------:R-:W-:Y:S01]  /*48d0*/  IMAD.MOV.U32 R25, RZ, RZ, 0x1000 ;  /* 0x00001000ff197424 */ /* 0x000fe200078e00ff */
[----:B------:R-:W-:-:S03]  /*48e0*/  UMOV UR8, 0x400 ;  /* 0x0000040000087882 */ /* 0x000fc60000000000 */
[----:B------:R-:W3:Y:S01]  /*48f0*/  LDC R19, c[0x0][0x370] ;  /* 0x0000dc00ff137b82 */ /* 0x000ee20000000800 */
[----:B------:R-:W-:-:S07]  /*4900*/  UPLOP3.LUT UP1, UPT, UPT, UPT, UPT, 0x40, 0x4 ;  /* 0x000000000004789c */ /* 0x000fce0003f2e870 */
[----:B------:R-:W3:Y:S01]  /*4910*/  LDC R2, c[0x0][0xb0c] ;  /* 0x0002c300ff027b82 */ /* 0x000ee20000000800 */
[----:B-1----:R-:W-:Y:S02]  /*4920*/  UISETP.NE.U32.AND UP2, UPT, UR6, URZ, UPT ;  /* 0x000000ff0600728c */ /* 0x002fe4000bf45070 */
[----:B------:R-:W-:Y:S02]  /*4930*/  ULEA UR6, UR37, UR8, 0x18 ;  /* 0x0000000825067291 */ /* 0x000fe4000f8ec0ff */
[----:B------:R-:W-:Y:S02]  /*4940*/  UISETP.NE.AND.EX UP2, UPT, UR7, URZ, UPT, UP2 ;  /* 0x000000ff0700728c */ /* 0x000fe4000bf45320 */
[----:B------:R-:W-:Y:S01]  /*4950*/  UIADD3 UR7, UPT, UPT, UR6, 0x1b0, URZ ;  /* 0x000001b006077890 */ /* 0x000fe2000fffe0ff */
[----:B------:R-:W1:Y:S01]  /*4960*/  LDC R18, c[0x0][0xb20] ;  /* 0x0002c800ff127b82 */ /* 0x000e620000000800 */
[----:B----4-:R-:W-:Y:S01]  /*4970*/  UISETP.NE.U32.AND UP3, UPT, UR4, URZ, UPT ;  /* 0x000000ff0400728c */ /* 0x010fe2000bf65070 */
[----:B--2---:R-:W-:Y:S01]  /*4980*/  ISETP.NE.AND P1, PT, R0, 0x1, PT ;  /* 0x000000010000780c */ /* 0x004fe20003f25270 */
[----:B------:R-:W-:-:S02]  /*4990*/  UPRMT UR37, UR37, 0x654, UR7 ;  /* 0x0000065425257896 */ /* 0x000fc40008000007 */
[----:B------:R-:W-:-:S03]  /*49a0*/  UISETP.NE.AND.EX UP3, UPT, UR5, URZ, UPT, UP3 ;  /* 0x000000ff0500728c */ /* 0x000fc6000bf65330 */
[----:B------:R-:W2:Y:S08]  /*49b0*/  LDC.64 R32, c[0x0][0x348] ;  /* 0x0000d200ff207b82 */ /* 0x000eb00000000a00 */
[----:B------:R-:W4:Y:S08]  /*49c0*/  LDC.64 R16, c[0x0][0xb10] ;  /* 0x0002c400ff107b82 */ /* 0x000f300000000a00 */
[----:B------:R-:W1:Y:S08]  /*49d0*/  LDC.64 R6, c[0x0][0xb18] ;  /* 0x0002c600ff067b82 */ /* 0x000e700000000a00 */
[----:B------:R-:W1:Y:S08]  /*49e0*/  LDC.64 R4, c[0x0][0xb28] ;  /* 0x0002ca00ff047b82 */ /* 0x000e700000000a00 */
[----:B---3--:R-:W1:Y:S02]  /*49f0*/  LDC R24, c[0x0][0x374] ;  /* 0x0000dd00ff187b82 */ /* 0x008e640000000800 */
.L_x_99:
[C---:B------:R-:W-:Y:S02]  /*4a00*/  LEA R0, R29.reuse, UR6, 0x3 ;  /* 0x000000061d007c11 */ /* 0x040fe4000f8e18ff */
[----:B------:R-:W-:Y:S02]  /*4a10*/  SHF.L.U32 R3, R28, 0x1f, RZ ;  /* 0x0000001f1c037819 */ /* 0x000fe400000006ff */
[----:B------:R-:W-:Y:S02]  /*4a20*/  LEA R20, R29, UR6, 0x4 ;  /* 0x000000061d147c11 */ /* 0x000fe4000f8e20ff */
[----:B---3--:R-:W3:Y:S02]  /*4a30*/  SYNCS.PHASECHK.TRANS64.TRYWAIT P0, [R0+URZ+0x1d0], R3 ;  /* 0x0001d003000075a7 */ /* 0x008ee400080011ff */
[----:B---3--:R-:W-:Y:S05]  /*4a40*/  @!P0 BRA `(.L_x_92) ;  /* 0x00000034006c8947 */ /* 0x008fea0003800000 */
.L_x_192:
[----:B------:R-:W-:Y:S01]  /*4a50*/  ISETP.GE.AND P0, PT, R40, 0x1, PT ;  /* 0x000000012800780c */ /* 0x000fe20003f06270 */
[----:B------:R-:W1:Y:S01]  /*4a60*/  LDS.128 R20, [R20+0x260] ;  /* 0x0002600014147984 */ /* 0x000e620000000c00 */
[----:B------:R-:W-:Y:S01]  /*4a70*/  ISETP.NE.U32.AND P4, PT, RZ, UR4, PT ;  /* 0x00000004ff007c0c */ /* 0x000fe2000bf85070 */
[----:B---3--:R-:W-:Y:S01]  /*4a80*/  VIADD R0, R0, 0x1e0 ;  /* 0x000001e000007836 */ /* 0x008fe20000000000 */
[----:B------:R-:W-:Y:S02]  /*4a90*/  SHF.L.U32 R26, R30, 0x1f, RZ ;  /* 0x0000001f1e1a7819 */ /* 0x000fe400000006ff */
[----:B------:R-:W-:Y:S02]  /*4aa0*/  ISETP.NE.AND.EX P4, PT, RZ, UR5, PT, P4 ;  /* 0x00000005ff007c0c */ /* 0x000fe4000bf85340 */
[----:B------:R-:W-:Y:S01]  /*4ab0*/  PRMT R0, RZ, 0x654, R0 ;  /* 0x00000654ff007816 */ /* 0x000fe20000000000 */
[----:B------:R-:W-:Y:S01]  /*4ac0*/  @!PT LDS RZ, [RZ] ;  /* 0x00000000fffff984 */ /* 0x000fe20000000800 */
[----:B------:R-:W-:Y:S01]  /*4ad0*/  @!PT LDS RZ, [RZ] ;  /* 0x00000000fffff984 */ /* 0x000fe20000000800 */
[----:B------:R-:W-:Y:S01]  /*4ae0*/  @!PT LDS RZ, [RZ] ;  /* 0x00000000fffff984 */ /* 0x000fe20000000800 */
[----:B------:R-:W-:Y:S01]  /*4af0*/  @!PT LDS RZ, [RZ] ;  /* 0x00000000fffff984 */ /* 0x000fe20000000800 */
[----:B------:R3:W-:Y:S06]  /*4b00*/  MEMBAR.ALL.CTA ;  /* 0x0000000000007992 */ /* 0x0007ec0000008000 */
[----:B---3--:R-:W3:Y:S02]  /*4b10*/  FENCE.VIEW.ASYNC.S ;  /* 0x00000000000073c6 */ /* 0x008ee40000000000 */
[----:B---3--:R3:W-:Y:S01]  /*4b20*/  SYNCS.ARRIVE.TRANS64.RED.A1T0 RZ, [R0+URZ], RZ ;  /* 0x000000ff00ff79a7 */ /* 0x0087e200081004ff */
[----:B-1----:R-:W-:Y:S11]  /*4b30*/  LOP3.LUT P3, RZ, R22, 0x1, RZ, 0xc0, !PT ;  /* 0x0000000116ff7812 */ /* 0x002ff6000786c0ff */
[----:B------:R-:W-:Y:S02]  /*4b40*/  @!UPT UIADD3 URZ, UPT, UPT, URZ, URZ, URZ ;  /* 0x000000fffffff290 */ /* 0x000fe4000fffe0ff */
[----:B------:R-:W-:Y:S02]  /*4b50*/  @P3 MOV R13, R20 ;  /* 0x00000014000d3202 */ /* 0x000fe40000000f00 */
[----:B------:R-:W-:Y:S01]  /*4b60*/  @P3 LOP3.LUT R8, R21, 0xffff, RZ, 0xc0, !PT ;  /* 0x0000ffff15083812 */ /* 0x000fe200078ec0ff */
[----:B---3--:R-:W-:Y:S06]  /*4b70*/  @!P0 BRA `(.L_x_93) ;  /* 0x0000000000a48947 */ /* 0x008fec0003800000 */
[----:B------:R-:W-:Y:S01]  /*4b80*/  IMAD.HI.U32 R31, R24, R7, RZ ;  /* 0x00000007181f7227 */ /* 0x000fe200078e00ff */
[----:B------:R-:W-:Y:S02]  /*4b90*/  ISETP.NE.AND P0, PT, R6, 0x1, PT ;  /* 0x000000010600780c */ /* 0x000fe40003f05270 */
[----:B------:R-:W-:Y:S01]  /*4ba0*/  ISETP.NE.AND P2, PT, R40, 0x1, PT ;  /* 0x000000012800780c */ /* 0x000fe20003f45270 */
[----:B----4-:R-:W-:Y:S01]  /*4bb0*/  IMAD.HI.U32 R34, R19, R16, RZ ;  /* 0x0000001013227227 */ /* 0x010fe200078e00ff */
[----:B------:R-:W-:Y:S02]  /*4bc0*/  SHF.R.U32.HI R31, RZ, R18, R31 ;  /* 0x00000012ff1f7219 */ /* 0x000fe4000001161f */
[----:B------:R-:W-:Y:S01]  /*4bd0*/  ISETP.NE.AND P5, PT, R2, 0x1, PT ;  /* 0x000000010200780c */ /* 0x000fe20003fa5270 */
[----:B------:R-:W-:Y:S01]  /*4be0*/  IMAD.HI.U32 R36, R13, R16, RZ ;  /* 0x000000100d247227 */ /* 0x000fe200078e00ff */
[----:B------:R-:W-:Y:S02]  /*4bf0*/  SHF.R.U32.HI R34, RZ, R17, R34 ;  /* 0x00000011ff227219 */ /* 0x000fe40000011622 */
[----:B------:R-:W-:Y:S01]  /*4c00*/  SEL R3, R24, R31, !P0 ;  /* 0x0000001f18037207 */ /* 0x000fe20004000000 */
[C---:B------:R-:W-:Y:S01]  /*4c10*/  IMAD.HI.U32 R31, R8.reuse, R7, RZ ;  /* 0x00000007081f7227 */ /* 0x040fe200078e00ff */
[----:B------:R-:W-:Y:S02]  /*4c20*/  SEL R11, R19, R34, !P5 ;  /* 0x00000022130b7207 */ /* 0x000fe40006800000 */
[----:B------:R-:W-:Y:S01]  /*4c30*/  SHF.R.U32.HI R36, RZ, R17, R36 ;  /* 0x00000011ff247219 */ /* 0x000fe20000011624 */
[----:B------:R-:W-:Y:S01]  /*4c40*/  IMAD.HI.U32 R38, R3, R4, RZ ;  /* 0x0000000403267227 */ /* 0x000fe200078e00ff */
[----:B------:R-:W-:Y:S03]  /*4c50*/  SHF.R.U32.HI R31, RZ, R18, R31 ;  /* 0x00000012ff1f7219 */ /* 0x000fe6000001161f */
[----:B------:R-:W-:Y:S01]  /*4c60*/  IMAD.HI.U32 R34, R11, R4, RZ ;  /* 0x000000040b227227 */ /* 0x000fe200078e00ff */
[----:B------:R-:W-:Y:S02]  /*4c70*/  @P2 SHF.R.U32.HI R3, RZ, R5, R38 ;  /* 0x00000005ff032219 */ /* 0x000fe40000011626 */
[----:B------:R-:W-:Y:S02]  /*4c80*/  SEL R9, R8, R31, !P0 ;  /* 0x0000001f08097207 */ /* 0x000fe40004000000 */
[----:B------:R-:W-:Y:S01]  /*4c90*/  @P2 SHF.R.U32.HI R11, RZ, R5, R34 ;  /* 0x00000005ff0b2219 */ /* 0x000fe20000011622 */
[C---:B------:R-:W-:Y:S01]  /*4ca0*/  IMAD R10, R40.reuse, R3, RZ ;  /* 0x00000003280a7224 */ /* 0x040fe200078e02ff */
[----:B------:R-:W-:Y:S01]  /*4cb0*/  SEL R3, R13, R36, !P5 ;  /* 0x000000240d037207 */ /* 0x000fe20006800000 */
[C---:B------:R-:W-:Y:S03]  /*4cc0*/  IMAD.HI.U32 R14, R9.reuse, R4, RZ ;  /* 0x00000004090e7227 */ /* 0x040fe600078e00ff */
[----:B------:R-:W-:Y:S01]  /*4cd0*/  ISETP.GE.AND P0, PT, R9, R10, PT ;  /* 0x0000000a0900720c */ /* 0x000fe20003f06270 */
[C---:B------:R-:W-:Y:S01]  /*4ce0*/  IMAD R12, R40.reuse, R11, RZ ;  /* 0x0000000b280c7224 */ /* 0x040fe200078e02ff */
[-C--:B------:R-:W-:Y:S04]  /*4cf0*/  SHF.R.U32.HI R14, RZ, R5.reuse, R14 ;  /* 0x00000005ff0e7219 */ /* 0x080fe8000001160e */
[----:B------:R-:W-:Y:S02]  /*4d00*/  ISETP.GE.OR P0, PT, R3, R12, P0 ;  /* 0x0000000c0300720c */ /* 0x000fe40000706670 */
[----:B------:R-:W-:Y:S05]  /*4d10*/  SEL R15, R9, R14, !P2 ;  /* 0x0000000e090f7207 */ /* 0x000fea0005000000 */
[----:B------:R-:W-:Y:S04]  /*4d20*/  IMAD.MOV R14, RZ, RZ, -R15 ;  /* 0x000000ffff0e7224 */ /* 0x000fe800078e0a0f */
[----:B------:R-:W-:Y:S02]  /*4d30*/  IMAD R14, R40, R14, R9 ;  /* 0x0000000e280e7224 */ /* 0x000fe400078e0209 */
[C---:B------:R-:W-:Y:S05]  /*4d40*/  @!P0 IMAD.HI.U32 R10, R3.reuse, R4, RZ ;  /* 0x00000004030a8227 */ /* 0x040fea00078e00ff */
[----:B------:R-:W-:Y:S04]  /*4d50*/  @!P0 SHF.R.U32.HI R10, RZ, R5, R10 ;  /* 0x00000005ff0a8219 */ /* 0x000fe8000001160a */
[----:B------:R-:W-:Y:S01]  /*4d60*/  @!P0 SEL R0, R3, R10, !P2 ;  /* 0x0000000a03008207 */ /* 0x000fe20005000000 */
[----:B------:R-:W-:Y:S03]  /*4d70*/  IMAD.MOV R10, RZ, RZ, -R3 ;  /* 0x000000ffff0a7224 */ /* 0x000fe600078e0a03 */
[----:B------:R-:W-:Y:S01]  /*4d80*/  @!P0 IADD3 R15, PT, PT, R15, -R0, RZ ;  /* 0x800000000f0f8210 */ /* 0x000fe20007ffe0ff */
[----:B------:R-:W-:Y:S01]  /*4d90*/  @!P0 IMAD R0, R11, R14, R0 ;  /* 0x0000000e0b008224 */ /* 0x000fe200078e0200 */
[----:B------:R-:W-:Y:S01]  /*4da0*/  IADD3 R11, PT, PT, -R9, RZ, RZ ;  /* 0x000000ff090b7210 */ /* 0x000fe20007ffe1ff */
[----:B------:R-:W-:Y:S02]  /*4db0*/  IMAD R13, R2, R10, R13 ;  /* 0x0000000a020d7224 */ /* 0x000fe400078e020d */
[----:B------:R-:W-:Y:S02]  /*4dc0*/  @!P0 IMAD R9, R15, R40, R3 ;  /* 0x000000280f098224 */ /* 0x000fe400078e0203 */
[----:B------:R-:W-:Y:S02]  /*4dd0*/  @!P0 IMAD.MOV.U32 R3, RZ, RZ, R0 ;  /* 0x000000ffff038224 */ /* 0x000fe400078e0000 */
[----:B------:R-:W-:Y:S02]  /*4de0*/  IMAD R8, R6, R11, R8 ;  /* 0x0000000b06087224 */ /* 0x000fe400078e0208 */
[----:B------:R-:W-:Y:S02]  /*4df0*/  IMAD R13, R3, R2, R13 ;  /* 0x00000002030d7224 */ /* 0x000fe400078e020d */
[----:B------:R-:W-:Y:S02]  /*4e00*/  IMAD R8, R9, R6, R8 ;  /* 0x0000000609087224 */ /* 0x000fe400078e0208 */
.L_x_93:
[----:B------:R-:W-:Y:S05]  /*4e10*/  BRA.U UP1, `(.L_x_94) ;  /* 0x0000000101107547 */ /* 0x000fea000b800000 */
[----:B------:R-:W-:Y:S04]  /*4e20*/  MOV R0, UR13 ;  /* 0x0000000d00007c02 */ /* 0x000fe80008000f00 */
[----:B------:R-:W-:Y:S04]  /*4e30*/  SHF.L.U32 R3, R0, 0x1f, RZ ;  /* 0x0000001f00037819 */ /* 0x000fe800000006ff */
[----:B------:R-:W1:Y:S02]  /*4e40*/  SYNCS.PHASECHK.TRANS64.TRYWAIT P0, [UR6+0x1c8], R3 ;  /* 0x0001c803ff0075a7 */ /* 0x000e640008001106 */
[----:B-1----:R-:W-:Y:S05]  /*4e50*/  @!P0 BRA `(.L_x_95) ;  /* 0x00000030007c8947 */ /* 0x002fea0003800000 */
.L_x_94:
[----:B------:R-:W-:Y:S05]  /*4e60*/  BRA.U !UP3, `(.L_x_96) ;  /* 0x000000010b347547 */ /* 0x000fea000b800000 */
[----:B------:R-:W-:Y:S01]  /*4e70*/  UPLOP3.LUT UP0, UPT, UPT, UPT, UP2, 0x80, 0x8 ;  /* 0x000000000008789c */ /* 0x000fe20003f0f020 */
[----:B-1----:R-:W-:Y:S02]  /*4e80*/  HFMA2 R0, -RZ, RZ, 0, 5.9604644775390625e-08 ;  /* 0x00000001ff007431 */ /* 0x002fe400000001ff */
[----:B------:R-:W-:Y:S03]  /*4e90*/  IMAD.MOV.U32 R98, RZ, RZ, 0x1 ;  /* 0x00000001ff627424 */ /* 0x000fe600078e00ff */
[----:B------:R-:W-:Y:S05]  /*4ea0*/  PLOP3.LUT P0, PT, PT, PT, UP0, 0x80, 0x8 ;  /* 0x000000000008781c */ /* 0x000fea0003f0f008 */
[----:B------:R-:W1:Y:S01]  /*4eb0*/  @UP0 LDCU.64 UR8, c[0x0][0x888] ;  /* 0x00011100ff0807ac */ /* 0x000e620008000a00 */
[----:B------:R-:W-:Y:S07]  /*4ec0*/  @UP0 UIMAD UR7, UR36, UR4, URZ ;  /* 0x00000004240702a4 */ /* 0x000fee000f8e02ff */
[----:B------:R-:W-:Y:S01]  /*4ed0*/  @!P0 PRMT R98, R0, 0x7610, R98 ;  /* 0x0000761000628816 */ /* 0x000fe20000000062 */
[----:B-1----:R-:W-:Y:S03]  /*4ee0*/  @UP0 UIMAD.WIDE UR8, UR7, 0x4, UR8 ;  /* 0x00000004070808a5 */ /* 0x002fe6000f8e0208 */
[----:B------:R-:W1:Y:S03]  /*4ef0*/  @!UP0 LDCU UR7, c[0x0][0x880] ;  /* 0x00011000ff0787ac */ /* 0x000e660008000800 */
[----:B------:R-:W-:Y:S01]  /*4f00*/  IMAD.U32 R10, RZ, RZ, UR8 ;  /* 0x00000008ff0a7e24 */ /* 0x000fe2000f8e00ff */
[----:B------:R-:W-:Y:S05]  /*4f10*/  MOV R11, UR9 ;  /* 0x00000009000b7c02 */ /* 0x000fea0008000f00 */
[----:B-----5:R3:W5:Y:S02]  /*4f20*/  @P0 LDG.E R48, desc[UR40][R10.64] ;  /* 0x000000280a300981 */ /* 0x020764000c1e1900 */
[----:B-1-3--:R-:W-:Y:S07]  /*4f30*/  @!P0 IMAD.U32 R48, RZ, RZ, UR7 ;  /* 0x00000007ff308e24 */ /* 0x00afee000f8e00ff */
.L_x_96:
[----:B-----5:R-:W-:Y:S01]  /*4f40*/  @!P4 ISETP.EQ.AND P5, PT, R48, RZ, PT ;  /* 0x000000ff3000c20c */ /* 0x020fe20003fa2270 */
[----:B------:R-:W-:Y:S01]  /*4f50*/  @!UPT UIADD3 URZ, UPT, UPT, URZ, URZ, URZ ;  /* 0x000000fffffff290 */ /* 0x000fe2000fffe0ff */
[----:B------:R-:W-:Y:S11]  /*4f60*/  @!P4 BRA `(.L_x_97) ;  /* 0x000000000014c947 */ /* 0x000ff60003800000 */
[----:B------:R-:W-:Y:S02]  /*4f70*/  LOP3.LUT P0, RZ, R98, 0xff, RZ, 0xc0, !PT ;  /* 0x000000ff62ff7812 */ /* 0x000fe4000780c0ff */
[----:B------:R-:W-:Y:S04]  /*4f80*/  PLOP3.LUT P5, PT, PT, PT, UP0, 0x80, 0x8 ;  /* 0x000000000008781c */ /* 0x000fe80003faf008 */
[----:B------:R-:W-:Y:S07]  /*4f90*/  PLOP3.LUT P5, PT, P5, PT, PT, 0x8, 0x80 ;  /* 0x000000000080781c */ /* 0x000fee0002fae170 */
[----:B------:R-:W-:Y:S11]  /*4fa0*/  @P0 ISETP.EQ.AND P5, PT, R48, RZ, PT ;  /* 0x000000ff3000020c */ /* 0x000ff60003fa2270 */
[----:B------:R-:W-:Y:S02]  /*4fb0*/  @!UPT UIADD3 URZ, UPT, UPT, URZ, URZ, URZ ;  /* 0x000000fffffff290 */ /* 0x000fe4000fffe0ff */
.L_x_97:
[----:B------:R-:W3:Y:S01]  /*4fc0*/  SYNCS.PHASECHK.TRANS64.TRYWAIT P4, [UR6+0x1b8], R26 ;  /* 0x0001b81aff0075a7 */ /* 0x000ee20008081106 */
[----:B------:R-:W-:Y:S01]  /*4fd0*/  @P3 SHF.R.U32.HI R27, RZ, 0x10, R21 ;  /* 0x00000010ff1b3819 */ /* 0x000fe20000011615 */
[----:B------:R-:W-:Y:S01]  /*4fe0*/  VIADD R29, R29, 0x1 ;  /* 0x000000011d1d7836 */ /* 0x000fe20000000000 */
[----:B------:R-:W5:Y:S08]  /*4ff0*/  LDC.64 R14, c[0x0][0xb10] ;  /* 0x0002c400ff0e7b82 */ /* 0x000f700000000a00 */
[----:B------:R-:W2:Y:S08]  /*5000*/  LDC.64 R10, c[0x0][0xb18] ;  /* 0x0002c600ff0a7b82 */ /* 0x000eb00000000a00 */
[----:B-1----:R-:W1:Y:S08]  /*5010*/  @!P1 LDC R0, c[0x0][0xb20] ;  /* 0x0002c800ff009b82 */ /* 0x002e700000000800 */
[----:B------:R-:W4:Y:S01]  /*5020*/  @!P1 LDC R3, c[0x0][0xb0c] ;  /* 0x0002c300ff039b82 */ /* 0x000f220000000800 */
[----:B-----5:R-:W-:Y:S05]  /*5030*/  @!P1 IMAD.HI.U32 R14, R13, R14, RZ ;  /* 0x0000000e0d0e9227 */ /* 0x020fea00078e00ff */
[----:B------:R-:W-:Y:S01]  /*5040*/  @!P1 SHF.R.U32.HI R14, RZ, R15, R14 ;  /* 0x0000000fff0e9219 */ /* 0x000fe2000001160e */
[----:B--2---:R-:W-:Y:S01]  /*5050*/  @!P1 IMAD.HI.U32 R11, R8, R11, RZ ;  /* 0x0000000b080b9227 */ /* 0x004fe200078e00ff */
[----:B------:R-:W-:Y:S04]  /*5060*/  @!P1 ISETP.NE.AND P0, PT, R10, 0x1, PT ;  /* 0x000000010a00980c */ /* 0x000fe80003f05270 */
[----:B-1----:R-:W-:Y:S02]  /*5070*/  @!P1 SHF.R.U32.HI R9, RZ, R0, R11 ;  /* 0x00000000ff099219 */ /* 0x002fe4000001160b */
[----:B----4-:R-:W-:Y:S02]  /*5080*/  @!P1 ISETP.NE.AND P2, PT, R3, 0x1, PT ;  /* 0x000000010300980c */ /* 0x010fe40003f45270 */
[----:B------:R-:W-:Y:S02]  /*5090*/  @!P1 SEL R9, R8, R9, !P0 ;  /* 0x0000000908099207 */ /* 0x000fe40004000000 */
[----:B------:R-:W-:Y:S02]  /*50a0*/  ELECT P0, URZ, PT ;  /* 0x0000000000ff782f */ /* 0x000fe40003800000 */
[----:B------:R-:W-:Y:S05]  /*50b0*/  @!P1 SEL R14, R13, R14, !P2 ;  /* 0x0000000e0d0e9207 */ /* 0x000fea0005000000 */
[----:B------:R-:W-:Y:S02]  /*50c0*/  @!P1 IMAD.IADD R0, R9, 0x1, -R14 ;  /* 0x0000000109009824 */ /* 0x000fe400078e0a0e */
[----:B------:R-:W-:Y:S02]  /*50d0*/  @!P1 IMAD.IADD R9, R14, 0x1, -R9 ;  /* 0x000000010e099824 */ /* 0x000fe400078e0a09 */
[----:B------:R-:W-:Y:S02]  /*50e0*/  @!P1 IMAD R13, R0, R3, R13 ;  /* 0x00000003000d9224 */ /* 0x000fe400078e020d */
[----:B------:R-:W-:Y:S01]  /*50f0*/  @!P1 IMAD R8, R9, R10, R8 ;  /* 0x0000000a09089224 */ /* 0x000fe200078e0208 */
[----:B---3--:R-:W-:Y:S06]  /*5100*/  @!P4 BRA `(.L_x_98) ;  /* 0x0000002c00e8c947 */ /* 0x008fec0003800000 */
.L_x_195:
[----:B------:R-:W-:Y:S01]  /*5110*/  PLOP3.LUT P5, PT, P5, P0, PT, 0xf2, 0x2f ;  /* 0x00000000002f781c */ /* 0x000fe20002fa1e72 */
[----:B------:R-:W-:Y:S01]  /*5120*/  UMOV UR14, 0x0 ;  /* 0x00000000000e7882 */ /* 0x000fe20000000000 */
[----:B------:R-:W-:Y:S01]  /*5130*/  LOP3.LUT R30, R30, 0x1, RZ, 0x3c, !PT ;  /* 0x000000011e1e7812 */ /* 0x000fe200078e3cff */
[----:B------:R-:W-:Y:S01]  /*5140*/  UMOV UR15, 0x10000000 ;  /* 0x10000000000f7882 */ /* 0x000fe20000000000 */
[----:B------:R-:W-:Y:S01]  /*5150*/  UMOV UR12, UR36 ;  /* 0x00000024000c7c82 */ /* 0x000fe20008000000 */
[----:B------:R-:W-:Y:S08]  /*5160*/  @P3 R2UR UR36, R27 ;  /* 0x000000001b2432ca */ /* 0x000ff000000e0000 */
[----:B-1----:R-:W-:Y:S01]  /*5170*/  @!P5 IADD3 R3, P0, PT, R32, 0x580, RZ ;  /* 0x000005802003d810 */ /* 0x002fe20007f1e0ff */
[----:B------:R-:W-:Y:S01]  /*5180*/  @!P5 IMAD.SHL.U32 R97, R97, 0x40, RZ ;  /* 0x000000406161d824 */ /* 0x000fe200078e00ff */
[----:B------:R-:W-:Y:S01]  /*5190*/  VOTEU.ALL UP1, P5 ;  /* 0x0000000000ff7886 */ /* 0x000fe20002820000 */
[----:B------:R-:W-:Y:S01]  /*51a0*/  @!P5 IMAD.SHL.U32 R99, R99, 0x40, RZ ;  /* 0x000000406363d824 */ /* 0x000fe200078e00ff */
[----:B------:R-:W-:Y:S01]  /*51b0*/  @!P5 R2UR UR8, R3 ;  /* 0x000000000308d2ca */ /* 0x000fe200000e0000 */
[----:B------:R-:W-:Y:S01]  /*51c0*/  @!P5 IMAD.X R0, RZ, RZ, R33, P0 ;  /* 0x000000ffff00d224 */ /* 0x000fe200000e0621 */
[----:B------:R-:W-:Y:S01]  /*51d0*/  @!P5 R2UR UR10, R97 ;  /* 0x00000000610ad2ca */ /* 0x000fe200000e0000 */
[----:B------:R-:W-:Y:S01]  /*51e0*/  @!UP1 UIADD3 UR9, UPT, UPT, UR6, 0x1b0, URZ ;  /* 0x000001b006099890 */ /* 0x000fe2000fffe0ff */
[----:B------:R-:W-:Y:S01]  /*51f0*/  @!P5 R2UR UR11, R99 ;  /* 0x00000000630bd2ca */ /* 0x000fe200000e0000 */
[----:B------:R-:W-:Y:S01]  /*5200*/  IMAD.IADD R97, R8, 0x1, R81 ;  /* 0x0000000108617824 */ /* 0x000fe200078e0251 */
[----:B------:R-:W-:Y:S01]  /*5210*/  @!P5 R2UR UR7, R0 ;  /* 0x000000000007d2ca */ /* 0x000fe200000e0000 */
[----:B------:R-:W-:Y:S01]  /*5220*/  IMAD.IADD R99, R13, 0x1, R96 ;  /* 0x000000010d637824 */ /* 0x000fe200078e0260 */
[C---:B------:R-:W-:Y:S04]  /*5230*/  ISETP.NE.AND P0, PT, R29.reuse, 0x2, PT ;  /* 0x000000021d00780c */ /* 0x040fe80003f05270 */
[----:B------:R-:W-:Y:S01]  /*5240*/  SEL R3, RZ, 0x1, P0 ;  /* 0x00000001ff037807 */ /* 0x000fe20000000000 */
[----:B------:R-:W-:Y:S01]  /*5250*/  IMAD.U32 R10, RZ, RZ, UR8 ;  /* 0x00000008ff0a7e24 */ /* 0x000fe2000f8e00ff */
[----:B------:R-:W-:Y:S01]  /*5260*/  @!UP1 UIADD3 UR8, UPT, UPT, UR6, 0x400, URZ ;  /* 0x0000040006089890 */ /* 0x000fe2000fffe0ff */
[----:B------:R-:W-:Y:S01]  /*5270*/  SEL R29, R29, RZ, P0 ;  /* 0x000000ff1d1d7207 */ /* 0x000fe20000000000 */
[----:B------:R-:W-:Y:S01]  /*5280*/  VOTEU.ALL UP1, P5 ;  /* 0x0000000000ff7886 */ /* 0x000fe20002820000 */
[----:B------:R-:W-:Y:S02]  /*5290*/  LOP3.LUT R28, R28, R3, RZ, 0x3c, !PT ;  /* 0x000000031c1c7212 */ /* 0x000fe400078e3cff */
[----:B------:R-:W-:Y:S01]  /*52a0*/  IMAD.U32 R11, RZ, RZ, UR7 ;  /* 0x00000007ff0b7e24 */ /* 0x000fe2000f8e00ff */
[----:B------:R-:W-:Y:S04]  /*52b0*/  @!P5 R2UR UR16, R10 ;  /* 0x000000000a10d2ca */ /* 0x000fe800000e0000 */
[----:B------:R-:W-:Y:S11]  /*52c0*/  @!P5 R2UR UR17, R11 ;  /* 0x000000000b11d2ca */ /* 0x000ff600000e0000 */
[----:B------:R-:W-:Y:S02]  /*52d0*/  @!UPT UIADD3 URZ, UPT, UPT, URZ, URZ, URZ ;  /* 0x000000fffffff290 */ /* 0x000fe4000fffe0ff */
[----:B------:R3:W-:Y:S01]  /*52e0*/  @!UP1 UTMALDG.3D [UR8], [UR16], desc[UR14] ;  /* 0x00000e08100095b4 */ /* 0x0007e20008011000 */
[----:B------:R3:W-:Y:S01]  /*52f0*/  @!P5 SYNCS.ARRIVE.TRANS64.RED.A0TR RZ, [UR6+0x1b0], R25 ;  /* 0x0001b019ffffd9a7 */ /* 0x0007e20008300406 */
[----:B------:R-:W-:Y:S01]  /*5300*/  UPLOP3.LUT UP1, UPT, UPT, UPT, UPT, 0x80, 0x8 ;  /* 0x000000000008789c */ /* 0x000fe20003f2f070 */
[----:B------:R-:W-:Y:S01]  /*5310*/  SYNCS.ARRIVE.TRANS64.RED.A1T0 RZ, [UR37], RZ ;  /* 0x000000ffffff79a7 */ /* 0x000fe20008100425 */
[----:B------:R-:W-:Y:S09]  /*5320*/  @P3 BRA `(.L_x_99) ;  /* 0xfffffff400b43947 */ /* 0x000ff2000383ffff */
[----:B------:R-:W-:Y:S07]  /*5330*/  MOV R0, UR6 ;  /* 0x0000000600007c02 */ /* 0x000fee0008000f00 */
.L_x_100:
[----:B-1----:R-:W-:-:S04]  /*5340*/  SHF.L.U32 R3, R30, 0x1f, RZ ;  /* 0x0000001f1e037819 */ /* 0x002fc800000006ff */
[----:B------:R1:W2:Y:S03]  /*5350*/  SYNCS.PHASECHK.TRANS64.TRYWAIT P0, [R0+URZ+0x1b8], R3 ;  /* 0x0001b803000075a7 */ /* 0x0002a600080011ff */
[----:B--2---:R-:W-:Y:S05]  /*5360*/  @!P0 NANOSLEEP.SYNCS 0x989680 ;  /* 0x009896800000895d */ /* 0x004fea0003900000 */
[----:B------:R-:W2:Y:S02]  /*5370*/  @!P0 SYNCS.PHASECHK.TRANS64 P0, [R0+URZ+0x1b8], R3 ;  /* 0x0001b803000085a7 */ /* 0x000ea400080010ff */
[----:B--23--:R-:W-:Y:S05]  /*5380*/  @P0 EXIT ;  /* 0x000000000000094d */ /* 0x00cfea0003800000 */
[----:B------:R-:W-:Y:S05]  /*5390*/  BRA `(.L_x_100) ;  /* 0xfffffffc00e87947 */ /* 0x000fea000383ffff */
.L_x_91:
[----:B------:R-:W-:-:S06]  /*53a0*/  UISETP.GE.AND UP1, UPT, UR8, 0x4, UPT ;  /* 0x000000040800788c */ /* 0x000fcc000bf26270 */
[----:B------:R-:W-:-:S13]  /*53b0*/  PLOP3.LUT P0, PT, PT, PT, UP1, 0x80, 0x8 ;  /* 0x000000000008781c */ /* 0x000fda0003f0f018 */
[----:B------:R-:W-:Y:S05]  /*53c0*/  @!P0 EXIT ;  /* 0x000000000000894d */ /* 0x000fea0003800000 */
[----:B------:R-:W-:Y:S01]  /*53d0*/  BAR.SYNC.DEFER_BLOCKING 0x6, 0xa0 ;  /* 0x0182800000007b1d */ /* 0x000fe20000010000 */
[C---:B------:R-:W-:Y:S02]  /*53e0*/  IMAD.SHL.U32 R5, R103.reuse, 0x40, RZ ;  /* 0x0000004067057824 */ /* 0x040fe400078e00ff */
[----:B------:R-:W-:Y:S02]  /*53f0*/  HFMA2 R113, -RZ, RZ, 0, 0 ;  /* 0x00000000ff717431 */ /* 0x000fe400000001ff */
[C---:B------:R-:W-:Y:S01]  /*5400*/  IMAD.SHL.U32 R0, R103.reuse, 0x20, RZ ;  /* 0x0000002067007824 */ /* 0x040fe200078e00ff */
[----:B------:R-:W-:Y:S01]  /*5410*/  CS2R R108, SRZ ;  /* 0x00000000006c7805 */ /* 0x000fe2000001ff00 */
[----:B------:R-:W-:Y:S01]  /*5420*/  IMAD.SHL.U32 R105, R103, 0x8, RZ ;  /* 0x0000000867697824 */ /* 0x000fe200078e00ff */
[----:B------:R-:W-:Y:S01]  /*5430*/  UMOV UR43, 0x400 ;  /* 0x00000400002b7882 */ /* 0x000fe20000000000 */
[----:B------:R-:W-:Y:S01]  /*5440*/  LOP3.LUT R2, R5, 0x180, RZ, 0xc0, !PT ;  /* 0x0000018005027812 */ /* 0x000fe200078ec0ff */
[----:B------:R-:W-:Y:S01]  /*5450*/  ULEA UR43, UR37, UR43, 0x18 ;  /* 0x0000002b252b7291 */ /* 0x000fe2000f8ec0ff */
[----:B------:R-:W1:Y:S01]  /*5460*/  LDC R101, c[0x0][0x370] ;  /* 0x0000dc00ff657b82 */ /* 0x000e620000000800 */
[----:B------:R-:W-:Y:S01]  /*5470*/  LOP3.LUT R0, R0, 0xc00, RZ, 0xc0, !PT ;  /* 0x00000c0000007812 */ /* 0x000fe200078ec0ff */
[C---:B------:R-:W-:Y:S01]  /*5480*/  IMAD.U32 R46, R103.reuse, 0x10000, RZ ;  /* 0x00010000672e7824 */ /* 0x040fe200078e00ff */
[----:B------:R-:W-:Y:S01]  /*5490*/  LOP3.LUT R105, R2, 0x30, R105, 0xf8, !PT ;  /* 0x0000003002697812 */ /* 0x000fe200078ef869 */
[C---:B------:R-:W-:Y:S01]  /*54a0*/  IMAD.SHL.U32 R2, R103.reuse, 0x2, RZ ;  /* 0x0000000267027824 */ /* 0x040fe200078e00ff */
[--C-:B------:R-:W-:Y:S01]  /*54b0*/  LOP3.LUT R0, R0, 0x40, R5.reuse, 0xf8, !PT ;  /* 0x0000004000007812 */ /* 0x100fe200078ef805 */
[----:B------:R-:W-:Y:S01]  /*54c0*/  IMAD.SHL.U32 R104, R103, 0x10, RZ ;  /* 0x0000001067687824 */ /* 0x000fe200078e00ff */
[----:B------:R-:W-:Y:S01]  /*54d0*/  UIADD3 UR4, UPT, UPT, UR43, 0x1400, URZ ;  /* 0x000014002b047890 */ /* 0x000fe2000fffe0ff */
[----:B------:R-:W2:Y:S01]  /*54e0*/  LDC R42, c[0x0][0xb0c] ;  /* 0x0002c300ff2a7b82 */ /* 0x000ea20000000800 */
[----:B------:R-:W-:Y:S01]  /*54f0*/  LOP3.LUT R105, R105, 0x20, R2, 0x78, !PT ;  /* 0x0000002069697812 */ /* 0x000fe200078e7802 */
[----:B------:R-:W-:Y:S01]  /*5500*/  IMAD.MOV.U32 R44, RZ, RZ, RZ ;  /* 0x000000ffff2c7224 */ /* 0x000fe200078e00ff */
[----:B------:R-:W-:Y:S01]  /*5510*/  LOP3.LUT R0, R0, 0x200, R5, 0xf8, !PT ;  /* 0x0000020000007812 */ /* 0x000fe200078ef805 */
[----:B------:R-:W-:Y:S01]  /*5520*/  IMAD.MOV.U32 R110, RZ, RZ, RZ ;  /* 0x000000ffff6e7224 */ /* 0x000fe200078e00ff */
[----:B------:R-:W-:Y:S01]  /*5530*/  LOP3.LUT R46, R46, 0x600000, RZ, 0xc0, !PT ;  /* 0x006000002e2e7812 */ /* 0x000fe200078ec0ff */
[----:B------:R-:W-:Y:S01]  /*5540*/  IMAD.U32 R111, RZ, RZ, UR4 ;  /* 0x00000004ff6f7e24 */ /* 0x000fe2000f8e00ff */
[----:B------:R-:W4:Y:S01]  /*5550*/  LDS R3, [UR43+0x280] ;  /* 0x0002802bff037984 */ /* 0x000f220008000800 */
[----:B------:R-:W1:Y:S01]  /*5560*/  LDC R100, c[0x0][0xb20] ;  /* 0x0002c800ff647b82 */ /* 0x000e620000000800 */
[----:B------:R-:W-:Y:S01]  /*5570*/  LOP3.LUT R105, R0, R105, RZ, 0xfc, !PT ;  /* 0x0000006900697212 */ /* 0x000fe200078efcff */
[----:B------:R-:W1:Y:S01]  /*5580*/  LDCU.64 UR46, c[0x0][0x348] ;  /* 0x00006900ff2e77ac */ /* 0x000e620008000a00 */
[----:B------:R-:W-:-:S02]  /*5590*/  LOP3.LUT R104, R104, 0x20, RZ, 0xc0, !PT ;  /* 0x0000002068687812 */ /* 0x000fc400078ec0ff */
[----:B------:R-:W-:Y:S01]  /*55a0*/  IADD3 R5, PT, PT, R105, UR43, RZ ;  /* 0x0000002b69057c10 */ /* 0x000fe2000fffe0ff */
[----:B------:R-:W1:Y:S02]  /*55b0*/  LDCU.64 UR38, c[0x0][0x888] ;  /* 0x00011100ff2677ac */ /* 0x000e640008000a00 */
[----:B------:R-:W1:Y:S01]  /*55c0*/  LDC R41, c[0x0][0xb30] ;  /* 0x0002cc00ff297b82 */ /* 0x000e620000000800 */
[----:B------:R-:W-:Y:S01]  /*55d0*/  IADD3 R104, PT, PT, -R104, 0x400, R5 ;  /* 0x0000040068687810 */ /* 0x000fe20007ffe105 */
[----:B------:R-:W-:-:S06]  /*55e0*/  UIADD3 UR42, UPT, UPT, UR43, 0x400, URZ ;  /* 0x000004002b2a7890 */ /* 0x000fcc000fffe0ff */
[----:B------:R-:W1:Y:S08]  /*55f0*/  LDC.64 R90, c[0x0][0xb10] ;  /* 0x0002c400ff5a7b82 */ /* 0x000e700000000a00 */
[----:B------:R-:W1:Y:S08]  /*5600*/  LDC.64 R38, c[0x0][0xb18] ;  /* 0x0002c600ff267b82 */ /* 0x000e700000000a00 */
[----:B------:R-:W1:Y:S01]  /*5610*/  LDC.64 R86, c[0x0][0x888] ;  /* 0x00022200ff567b82 */ /* 0x000e620000000a00 */
[----:B----4-:R-:W-:-:S07]  /*5620*/  IMAD.IADD R46, R3, 0x1, R46 ;  /* 0x00000001032e7824 */ /* 0x010fce00078e022e */
[----:B------:R-:W4:Y:S08]  /*5630*/  LDC.64 R36, c[0x0][0xb28] ;  /* 0x0002ca00ff247b82 */ /* 0x000f300000000a00 */
[----:B------:R-:W1:Y:S08]  /*5640*/  LDC.64 R88, c[0x0][0x890] ;  /* 0x00022400ff587b82 */ /* 0x000e700000000a00 */
[----:B------:R-:W1:Y:S08]  /*5650*/  LDC.64 R84, c[0x0][0x8b0] ;  /* 0x00022c00ff547b82 */ /* 0x000e700000000a00 */
[----:B------:R-:W1:Y:S08]  /*5660*/  LDC.64 R82, c[0x0][0x8a8] ;  /* 0x00022a00ff527b82 */ /* 0x000e700000000a00 */
[----:B--2---:R-:W1:Y:S02]  /*5670*/  LDC R102, c[0x0][0x374] ;  /* 0x0000dd00ff667b82 */ /* 0x004e640000000800 */
.L_x_118:
[----:B------:R-:W-:Y:S02]  /*5680*/  LEA R0, R113, UR43, 0x3 ;  /* 0x0000002b71007c11 */ /* 0x000fe4000f8e18ff */
[----:B------:R-:W-:Y:S02]  /*5690*/  SHF.L.U32 R3, R109, 0x1f, RZ ;  /* 0x0000001f6d037819 */ /* 0x000fe400000006ff */
[----:B------:R-:W-:Y:S02]  /*56a0*/  LEA R16, R113, UR43, 0x4 ;  /* 0x0000002b71107c11 */ /* 0x000fe4000f8e20ff */
[----:B--2---:R-:W2:Y:S02]  /*56b0*/  SYNCS.PHASECHK.TRANS64.TRYWAIT P0, [R0+URZ+0x1d0], R3 ;  /* 0x0001d003000075a7 */ /* 0x004ea400080011ff */
[----:B-12---:R-:W-:Y:S05]  /*56c0*/  @!P0 BRA `(.L_x_101) ;  /* 0x0000002800908947 */ /* 0x006fea0003800000 */
.L_x_196:
[----:B------:R-:W4:Y:S01]  /*56d0*/  LDC.64 R12, c[0x0][0xb10] ;  /* 0x0002c400ff0c7b82 */ /* 0x000f220000000a00 */
[----:B------:R-:W4:Y:S01]  /*56e0*/  LDS.128 R16, [R16+0x260] ;  /* 0x0002600010107984 */ /* 0x000f220000000c00 */
[----:B-1----:R-:W-:Y:S01]  /*56f0*/  ISETP.NE.AND P1, PT, R41, 0x1, PT ;  /* 0x000000012900780c */ /* 0x002fe20003f25270 */
[----:B--2---:R-:W-:Y:S01]  /*5700*/  VIADD R0, R0, 0x1e0 ;  /* 0x000001e000007836 */ /* 0x004fe20000000000 */
[----:B---3--:R-:W-:Y:S04]  /*5710*/  ISETP.GE.AND P0, PT, R40, 0x1, PT ;  /* 0x000000012800780c */ /* 0x008fe80003f06270 */
[----:B------:R-:W1:Y:S01]  /*5720*/  LDC.64 R10, c[0x0][0xb18] ;  /* 0x0002c600ff0a7b82 */ /* 0x000e620000000a00 */
[----:B------:R-:W-:Y:S01]  /*5730*/  PRMT R0, RZ, 0x654, R0 ;  /* 0x00000654ff007816 */ /* 0x000fe20000000000 */
[----:B------:R-:W-:Y:S01]  /*5740*/  @!PT LDS RZ, [RZ] ;  /* 0x00000000fffff984 */ /* 0x000fe20000000800 */
[----:B------:R-:W-:Y:S01]  /*5750*/  @!PT LDS RZ, [RZ] ;  /* 0x00000000fffff984 */ /* 0x000fe20000000800 */
[----:B------:R-:W-:Y:S01]  /*5760*/  @!PT LDS RZ, [RZ] ;  /* 0x00000000fffff984 */ /* 0x000fe20000000800 */
[----:B------:R-:W-:Y:S01]  /*5770*/  @!PT LDS RZ, [RZ] ;  /* 0x00000000fffff984 */ /* 0x000fe20000000800 */
[----:B------:R2:W-:Y:S06]  /*5780*/  MEMBAR.ALL.CTA ;  /* 0x0000000000007992 */ /* 0x0005ec0000008000 */
[----:B--2---:R-:W2:Y:S01]  /*5790*/  FENCE.VIEW.ASYNC.S ;  /* 0x00000000000073c6 */ /* 0x004ea20000000000 */
[----:B------:R-:W3:Y:S08]  /*57a0*/  @!P1 LDC R14, c[0x0][0xb20] ;  /* 0x0002c800ff0e9b82 */ /* 0x000ef00000000800 */
[----:B------:R-:W1:Y:S01]  /*57b0*/  @!P1 LDC R9, c[0x0][0xb0c] ;  /* 0x0002c300ff099b82 */ /* 0x000e620000000800 */
[----:B--2---:R2:W-:Y:S01]  /*57c0*/  SYNCS.ARRIVE.TRANS64.RED.A1T0 RZ, [R0+URZ], RZ ;  /* 0x000000ff00ff79a7 */ /* 0x0045e200081004ff */
[----:B----4-:R-:W-:Y:S04]  /*57d0*/  LOP3.LUT P4, RZ, R18, 0x1, RZ, 0xc0, !PT ;  /* 0x0000000112ff7812 */ /* 0x010fe8000788c0ff */
[----:B------:R-:W-:Y:S09]  /*57e0*/  P2R R112, PR, RZ, 0x10 ;  /* 0x00000010ff707803 */ /* 0x000ff20000000000 */
[----:B------:R-:W-:Y:S02]  /*57f0*/  @P4 MOV R45, R16 ;  /* 0x00000010002d4202 */ /* 0x000fe40000000f00 */
[----:B------:R-:W-:Y:S01]  /*5800*/  @P4 LOP3.LUT R43, R17, 0xffff, RZ, 0xc0, !PT ;  /* 0x0000ffff112b4812 */ /* 0x000fe200078ec0ff */
[----:B--2---:R-:W-:Y:S06]  /*5810*/  @!P0 BRA `(.L_x_102) ;  /* 0x0000000000a48947 */ /* 0x004fec0003800000 */
[----:B------:R-:W-:Y:S01]  /*5820*/  IMAD.HI.U32 R21, R102, R39, RZ ;  /* 0x0000002766157227 */ /* 0x000fe200078e00ff */
[----:B------:R-:W-:Y:S02]  /*5830*/  ISETP.NE.AND P0, PT, R38, 0x1, PT ;  /* 0x000000012600780c */ /* 0x000fe40003f05270 */
[----:B------:R-:W-:Y:S01]  /*5840*/  ISETP.NE.AND P2, PT, R40, 0x1, PT ;  /* 0x000000012800780c */ /* 0x000fe20003f45270 */
[----:B------:R-:W-:Y:S01]  /*5850*/  IMAD.HI.U32 R20, R101, R90, RZ ;  /* 0x0000005a65147227 */ /* 0x000fe200078e00ff */
[----:B------:R-:W-:Y:S02]  /*5860*/  SHF.R.U32.HI R21, RZ, R100, R21 ;  /* 0x00000064ff157219 */ /* 0x000fe40000011615 */
[----:B------:R-:W-:Y:S01]  /*5870*/  ISETP.NE.AND P3, PT, R42, 0x1, PT ;  /* 0x000000012a00780c */ /* 0x000fe20003f65270 */
[----:B------:R-:W-:Y:S01]  /*5880*/  IMAD.HI.U32 R24, R45, R90, RZ ;  /* 0x0000005a2d187227 */ /* 0x000fe200078e00ff */
[----:B------:R-:W-:Y:S02]  /*5890*/  SHF.R.U32.HI R20, RZ, R91, R20 ;  /* 0x0000005bff147219 */ /* 0x000fe40000011614 */
[----:B------:R-:W-:Y:S01]  /*58a0*/  SEL R3, R102, R21, !P0 ;  /* 0x0000001566037207 */ /* 0x000fe20004000000 */
[----:B------:R-:W-:Y:S01]  /*58b0*/  IMAD.HI.U32 R21, R43, R39, RZ ;  /* 0x000000272b157227 */ /* 0x000fe200078e00ff */
[----:B------:R-:W-:Y:S02]  /*58c0*/  SEL R7, R101, R20, !P3 ;  /* 0x0000001465077207 */ /* 0x000fe40005800000 */
[----:B------:R-:W-:Y:S01]  /*58d0*/  SHF.R.U32.HI R24, RZ, R91, R24 ;  /* 0x0000005bff187219 */ /* 0x000fe20000011618 */
[-C--:B------:R-:W-:Y:S04]  /*58e0*/  IMAD.HI.U32 R20, R3, R36.reuse, RZ ;  /* 0x0000002403147227 */ /* 0x080fe800078e00ff */
[----:B------:R-:W-:Y:S01]  /*58f0*/  IMAD.HI.U32 R22, R7, R36, RZ ;  /* 0x0000002407167227 */ /* 0x000fe200078e00ff */
[-C--:B------:R-:W-:Y:S02]  /*5900*/  @P2 SHF.R.U32.HI R3, RZ, R37.reuse, R20 ;  /* 0x00000025ff032219 */ /* 0x080fe40000011614 */
[----:B------:R-:W-:Y:S02]  /*5910*/  SHF.R.U32.HI R20, RZ, R100, R21 ;  /* 0x00000064ff147219 */ /* 0x000fe40000011615 */
[----:B------:R-:W-:Y:S01]  /*5920*/  @P2 SHF.R.U32.HI R7, RZ, R37, R22 ;  /* 0x00000025ff072219 */ /* 0x000fe20000011616 */
[C---:B------:R-:W-:Y:S01]  /*5930*/  IMAD R2, R40.reuse, R3, RZ ;  /* 0x0000000328027224 */ /* 0x040fe200078e02ff */
[----:B------:R-:W-:Y:S02]  /*5940*/  SEL R5, R43, R20, !P0 ;  /* 0x000000142b057207 */ /* 0x000fe40004000000 */
[----:B------:R-:W-:Y:S01]  /*5950*/  SEL R3, R45, R24, !P3 ;  /* 0x000000182d037207 */ /* 0x000fe20005800000 */
[----:B------:R-:W-:Y:S01]  /*5960*/  IMAD R4, R40, R7, RZ ;  /* 0x0000000728047224 */ /* 0x000fe200078e02ff */
[C---:B------:R-:W-:Y:S01]  /*5970*/  ISETP.GE.AND P0, PT, R5.reuse, R2, PT ;  /* 0x000000020500720c */ /* 0x040fe20003f06270 */
[----:B------:R-:W-:Y:S03]  /*5980*/  IMAD.HI.U32 R6, R5, R36, RZ ;  /* 0x0000002405067227 */ /* 0x000fe600078e00ff */
[----:B------:R-:W-:Y:S01]  /*5990*/  ISETP.GE.OR P0, PT, R3, R4, P0 ;  /* 0x000000040300720c */ /* 0x000fe20000706670 */
[----:B------:R-:W-:Y:S01]  /*59a0*/  IMAD.MOV R4, RZ, RZ, -R3 ;  /* 0x000000ffff047224 */ /* 0x000fe200078e0a03 */
[-C--:B------:R-:W-:Y:S03]  /*59b0*/  SHF.R.U32.HI R6, RZ, R37.reuse, R6 ;  /* 0x00000025ff067219 */ /* 0x080fe60000011606 */
[----:B------:R-:W-:Y:S01]  /*59c0*/  IMAD R45, R42, R4, R45 ;  /* 0x000000042a2d7224 */ /* 0x000fe200078e022d */
[----:B------:R-:W-:Y:S05]  /*59d0*/  SEL R15, R5, R6, !P2 ;  /* 0x00000006050f7207 */ /* 0x000fea0005000000 */
[----:B------:R-:W-:Y:S02]  /*59e0*/  IMAD.MOV R6, RZ, RZ, -R15 ;  /* 0x000000ffff067224 */ /* 0x000fe400078e0a0f */
[C---:B------:R-:W-:Y:S04]  /*59f0*/  @!P0 IMAD.HI.U32 R2, R3.reuse, R36, RZ ;  /* 0x0000002403028227 */ /* 0x040fe800078e00ff */
[----:B------:R-:W-:Y:S01]  /*5a00*/  IMAD R6, R40, R6, R5 ;  /* 0x0000000628067224 */ /* 0x000fe200078e0205 */
[----:B------:R-:W-:Y:S04]  /*5a10*/  @!P0 SHF.R.U32.HI R2, RZ, R37, R2 ;  /* 0x00000025ff028219 */ /* 0x000fe80000011602 */
[----:B------:R-:W-:Y:S02]  /*5a20*/  @!P0 SEL R0, R3, R2, !P2 ;  /* 0x0000000203008207 */ /* 0x000fe40005000000 */
[----:B------:R-:W-:Y:S02]  /*5a30*/  IADD3 R2, PT, PT, -R5, RZ, RZ ;  /* 0x000000ff05027210 */ /* 0x000fe40007ffe1ff */
[----:B------:R-:W-:Y:S01]  /*5a40*/  @!P0 IADD3 R8, PT, PT, R15, -R0, RZ ;  /* 0x800000000f088210 */ /* 0x000fe20007ffe0ff */
[----:B------:R-:W-:Y:S02]  /*5a50*/  @!P0 IMAD R0, R7, R6, R0 ;  /* 0x0000000607008224 */ /* 0x000fe400078e0200 */
[----:B------:R-:W-:Y:S02]  /*5a60*/  IMAD R43, R38, R2, R43 ;  /* 0x00000002262b7224 */ /* 0x000fe400078e022b */
[----:B------:R-:W-:Y:S02]  /*5a70*/  @!P0 IMAD R5, R8, R40, R3 ;  /* 0x0000002808058224 */ /* 0x000fe400078e0203 */
[----:B------:R-:W-:Y:S04]  /*5a80*/  @!P0 IMAD.MOV.U32 R3, RZ, RZ, R0 ;  /* 0x000000ffff038224 */ /* 0x000fe800078e0000 */
[----:B------:R-:W-:Y:S02]  /*5a90*/  IMAD R45, R3, R42, R45 ;  /* 0x0000002a032d7224 */ /* 0x000fe400078e022d */
[----:B------:R-:W-:Y:S07]  /*5aa0*/  IMAD R43, R5, R38, R43 ;  /* 0x00000026052b7224 */ /* 0x000fee00078e022b */
.L_x_102:
[----:B------:R-:W-:Y:S01]  /*5ab0*/  @!P1 IMAD.HI.U32 R0, R45, R12, RZ ;  /* 0x0000000c2d009227 */ /* 0x000fe200078e00ff */
[----:B-1----:R-:W-:Y:S01]  /*5ac0*/  @!P1 ISETP.NE.AND P0, PT, R10, 0x1, PT ;  /* 0x000000010a00980c */ /* 0x002fe20003f05270 */
[----:B------:R-:W-:Y:S01]  /*5ad0*/  ULOP3.LUT UP0, URZ, UR42, 0x1b0, URZ, 0xc0, !UPT ;  /* 0x000001b02aff7892 */ /* 0x000fe2000f80c0ff */
[----:B------:R-:W-:Y:S01]  /*5ae0*/  @!P1 ISETP.NE.AND P2, PT, R9, 0x1, PT ;  /* 0x000000010900980c */ /* 0x000fe20003f45270 */
[----:B------:R-:W-:Y:S01]  /*5af0*/  @!P1 IMAD.HI.U32 R3, R43, R11, RZ ;  /* 0x0000000b2b039227 */ /* 0x000fe200078e00ff */
[----:B------:R-:W-:Y:S02]  /*5b00*/  @!P1 SHF.R.U32.HI R0, RZ, R13, R0 ;  /* 0x0000000dff009219 */ /* 0x000fe40000011600 */
[----:B------:R-:W-:Y:S01]  /*5b10*/  @P4 SHF.R.U32.HI R107, RZ, 0x10, R17 ;  /* 0x00000010ff6b4819 */ /* 0x000fe20000011611 */
[----:B------:R-:W-:Y:S01]  /*5b20*/  VIADD R113, R113, 0x1 ;  /* 0x0000000171717836 */ /* 0x000fe20000000000 */
[----:B---3--:R-:W-:Y:S02]  /*5b30*/  @!P1 SHF.R.U32.HI R2, RZ, R14, R3 ;  /* 0x0000000eff029219 */ /* 0x008fe40000011603 */
[----:B------:R-:W-:Y:S02]  /*5b40*/  @!P1 SEL R3, R45, R0, !P2 ;  /* 0x000000002d039207 */ /* 0x000fe40005000000 */
[----:B------:R-:W-:Y:S05]  /*5b50*/  @!P1 SEL R2, R43, R2, !P0 ;  /* 0x000000022b029207 */ /* 0x000fea0004000000 */
[----:B------:R-:W-:Y:S02]  /*5b60*/  @!P1 IMAD.IADD R0, R2, 0x1, -R3 ;  /* 0x0000000102009824 */ /* 0x000fe400078e0a03 */
[----:B------:R-:W-:Y:S02]  /*5b70*/  @!P1 IMAD.IADD R2, R3, 0x1, -R2 ;  /* 0x0000000103029824 */ /* 0x000fe400078e0a02 */
[----:B------:R-:W-:Y:S02]  /*5b80*/  @!P1 IMAD R45, R0, R9, R45 ;  /* 0x00000009002d9224 */ /* 0x000fe400078e022d */
[----:B------:R-:W-:Y:S01]  /*5b90*/  @!P1 IMAD R43, R2, R10, R43 ;  /* 0x0000000a022b9224 */ /* 0x000fe200078e022b */
[----:B------:R-:W-:Y:S06]  /*5ba0*/  BRA.U !UP0, `(.L_x_103) ;  /* 0x0000000108407547 */ /* 0x000fec000b800000 */
[----:B------:R-:W1:Y:S01]  /*5bb0*/  LDCU.64 UR8, c[0x4][0x80] ;  /* 0x01001000ff0877ac */ /* 0x000e620008000a00 */
[----:B------:R-:W-:Y:S01]  /*5bc0*/  MOV R3, 0x0 ;  /* 0x0000000000037802 */ /* 0x000fe20000000f00 */
[----:B------:R-:W-:Y:S02]  /*5bd0*/  HFMA2 R12, -RZ, RZ, 0, 5.9604644775390625e-08 ;  /* 0x00000001ff0c7431 */ /* 0x000fe400000001ff */
[----:B------:R-:W-:Y:S02]  /*5be0*/  IMAD.MOV.U32 R8, RZ, RZ, 0x70 ;  /* 0x00000070ff087424 */ /* 0x000fe400078e00ff */
[----:B------:R-:W-:Y:S01]  /*5bf0*/  IMAD.MOV.U32 R13, RZ, RZ, RZ ;  /* 0x000000ffff0d7224 */ /* 0x000fe200078e00ff */
[----:B------:R-:W2:Y:S01]  /*5c00*/  LDCU.64 UR6, c[0x4][0x88] ;  /* 0x01001100ff0677ac */ /* 0x000ea20008000a00 */
[----:B------:R-:W3:Y:S01]  /*5c10*/  LDC.64 R2, c[0x4][R3] ;  /* 0x0100000003027b82 */ /* 0x000ee20000000a00 */
[----:B------:R-:W4:Y:S01]  /*5c20*/  LDCU.64 UR4, c[0x4][0x8] ;  /* 0x01000100ff0477ac */ /* 0x000f220008000a00 */
[----:B-1----:R-:W-:Y:S01]  /*5c30*/  MOV R5, UR9 ;  /* 0x0000000900057c02 */ /* 0x002fe20008000f00 */
[----:B------:R-:W-:Y:S01]  /*5c40*/  IMAD.U32 R4, RZ, RZ, UR8 ;  /* 0x00000008ff047e24 */ /* 0x000fe2000f8e00ff */
[----:B--2---:R-:W-:Y:S01]  /*5c50*/  MOV R7, UR7 ;  /* 0x0000000700077c02 */ /* 0x004fe20008000f00 */
[----:B------:R-:W-:Y:S01]  /*5c60*/  IMAD.U32 R6, RZ, RZ, UR6 ;  /* 0x00000006ff067e24 */ /* 0x000fe2000f8e00ff */
[----:B----4-:R-:W-:Y:S01]  /*5c70*/  MOV R11, UR5 ;  /* 0x00000005000b7c02 */ /* 0x010fe20008000f00 */
[----:B------:R-:W-:Y:S02]  /*5c80*/  IMAD.U32 R10, RZ, RZ, UR4 ;  /* 0x00000004ff0a7e24 */ /* 0x000fe4000f8e00ff */
[----:B------:R-:W-:Y:S07]  /*5c90*/  LEPC R20, `(.L_x_103) ;  /* 0x000000001014794e */ /* 0x000fee0000000000 */
[----:B---3-5:R-:W-:Y:S05]  /*5ca0*/  CALL.ABS.NOINC R2 ;  /* 0x0000000002007343 */ /* 0x028fea0003c00000 */
.L_x_103:
[----:B------:R-:W-:Y:S01]  /*5cb0*/  LOP3.LUT P0, RZ, R111, 0x1b0, RZ, 0xc0, !PT ;  /* 0x000001b06fff7812 */ /* 0x000fe2000780c0ff */
[----:B------:R-:W-:Y:S11]  /*5cc0*/  BSSY.RECONVERGENT B6, `(.L_x_104) ;  /* 0x0000013000067945 */ /* 0x000ff60003800200 */
[----:B------:R-:W-:Y:S01]  /*5cd0*/  @!UPT UIADD3 URZ, UPT, UPT, URZ, URZ, URZ ;  /* 0x000000fffffff290 */ /* 0x000fe2000fffe0ff */
[----:B------:R-:W-:Y:S05]  /*5ce0*/  @!P0 BRA `(.L_x_105) ;  /* 0x0000000000408947 */ /* 0x000fea0003800000 */
        /* <DEDUP_REMOVED lines=16> */
.L_x_105:
[----:B------:R-:W-:Y:S05]  /*5df0*/  BSYNC.RECONVERGENT B6 ;  /* 0x0000000000067941 */ /* 0x000fea0003800200 */
.L_x_104:
[----:B------:R-:W-:Y:S01]  /*5e00*/  ISETP.NE.U32.AND P3, PT, R88, RZ, PT ;  /* 0x000000ff5800720c */ /* 0x000fe20003f65070 */
[----:B------:R-:W-:Y:S01]  /*5e10*/  UISETP.NE.AND UP1, UPT, UR44, URZ, UPT ;  /* 0x000000ff2c00728c */ /* 0x000fe2000bf25270 */
[----:B------:R-:W-:Y:S02]  /*5e20*/  ISETP.NE.U32.AND P4, PT, R84, RZ, PT ;  /* 0x000000ff5400720c */ /* 0x000fe40003f85070 */
[----:B------:R-:W-:Y:S02]  /*5e30*/  ISETP.NE.AND.EX P3, PT, R89, RZ, PT, P3 ;  /* 0x000000ff5900720c */ /* 0x000fe40003f65330 */
[----:B------:R-:W-:Y:S02]  /*5e40*/  PLOP3.LUT P1, PT, PT, PT, PT, 0x8, 0x80 ;  /* 0x000000000080781c */ /* 0x000fe40003f2e170 */
[----:B------:R-:W-:Y:S02]  /*5e50*/  PLOP3.LUT P0, PT, PT, PT, UP1, 0x80, 0x8 ;  /* 0x000000000008781c */ /* 0x000fe40003f0f018 */
[----:B------:R-:W-:Y:S02]  /*5e60*/  ISETP.NE.AND.EX P4, PT, R85, RZ, PT, P4 ;  /* 0x000000ff5500720c */ /* 0x000fe40003f85340 */
[----:B------:R-:W1:Y:S09]  /*5e70*/  @UP1 LDCU.64 UR4, c[0x0][0x888] ;  /* 0x00011100ff0417ac */ /* 0x000e720008000a00 */
[----:B------:R-:W-:Y:S01]  /*5e80*/  @P0 PLOP3.LUT P1, PT, P3, PT, PT, 0x80, 0x8 ;  /* 0x000000000008081c */ /* 0x000fe20001f2f070 */
[----:B-1----:R-:W-:Y:S04]  /*5e90*/  @UP1 UISETP.NE.U32.AND UP0, UPT, UR4, URZ, UPT ;  /* 0x000000ff0400128c */ /* 0x002fe8000bf05070 */
[----:B------:R-:W-:Y:S04]  /*5ea0*/  @UP1 UISETP.NE.AND.EX UP0, UPT, UR5, URZ, UPT, UP0 ;  /* 0x000000ff0500128c */ /* 0x000fe8000bf05300 */
[----:B------:R-:W-:Y:S01]  /*5eb0*/  @UP1 USEL UR4, URZ, 0xffffffff, UP0 ;  /* 0xffffffffff041887 */ /* 0x000fe20008000000 */
[----:B------:R-:W-:Y:S11]  /*5ec0*/  @!P3 BRA `(.L_x_106) ;  /* 0x00000000002cb947 */ /* 0x000ff60003800000 */
[----:B------:R-:W-:Y:S01]  /*5ed0*/  ISETP.NE.U32.AND P2, PT, R86, RZ, PT ;  /* 0x000000ff5600720c */ /* 0x000fe20003f45070 */
[----:B------:R-:W-:Y:S03]  /*5ee0*/  IMAD.MOV.U32 R98, RZ, RZ, 0x1 ;  /* 0x00000001ff627424 */ /* 0x000fe600078e00ff */
[----:B------:R-:W-:Y:S11]  /*5ef0*/  ISETP.NE.AND.EX P2, PT, R87, RZ, PT, P2 ;  /* 0x000000ff5700720c */ /* 0x000ff60003f45320 */
[----:B------:R-:W-:Y:S02]  /*5f00*/  @!UPT UIADD3 URZ, UPT, UPT, URZ, URZ, URZ ;  /* 0x000000fffffff290 */ /* 0x000fe4000fffe0ff */
[----:B------:R-:W1:Y:S01]  /*5f10*/  @P2 LDC.64 R2, c[0x0][0x888] ;  /* 0x00022200ff022b82 */ /* 0x000e620000000a00 */
[----:B------:R-:W-:Y:S04]  /*5f20*/  @P2 IMAD R0, R88, UR36, RZ ;  /* 0x0000002458002c24 */ /* 0x000fe8000f8e02ff */
[----:B-1----:R-:W-:Y:S04]  /*5f30*/  @P2 IMAD.WIDE R2, R0, 0x4, R2 ;  /* 0x0000000400022825 */ /* 0x002fe800078e0202 */
[----:B------:R-:W-:Y:S01]  /*5f40*/  HFMA2 R0, -RZ, RZ, 0, 5.9604644775390625e-08 ;  /* 0x00000001ff007431 */ /* 0x000fe200000001ff */
[----:B-----5:R1:W5:Y:S04]  /*5f50*/  @P2 LDG.E R48, desc[UR40][R2.64] ;  /* 0x0000002802302981 */ /* 0x020368000c1e1900 */
[----:B------:R-:W-:Y:S01]  /*5f60*/  @!P2 PRMT R98, R0, 0x7610, R98 ;  /* 0x000076100062a816 */ /* 0x000fe20000000062 */
[----:B-1----:R-:W2:Y:S06]  /*5f70*/  @!P2 LDC R48, c[0x0][0x880] ;  /* 0x00022000ff30ab82 */ /* 0x002eac0000000800 */
.L_x_106:
[----:B------:R-:W-:Y:S05]  /*5f80*/  @!P4 BRA `(.L_x_107) ;  /* 0x000000000020c947 */ /* 0x000fea0003800000 */
[----:B------:R-:W-:Y:S04]  /*5f90*/  ISETP.NE.U32.AND P2, PT, R82, RZ, PT ;  /* 0x000000ff5200720c */ /* 0x000fe80003f45070 */
[----:B------:R-:W-:Y:S11]  /*5fa0*/  ISETP.NE.AND.EX P2, PT, R83, RZ, PT, P2 ;  /* 0x000000ff5300720c */ /* 0x000ff60003f45320 */
[----:B------:R-:W-:Y:S02]  /*5fb0*/  @!UPT UIADD3 URZ, UPT, UPT, URZ, URZ, URZ ;  /* 0x000000fffffff290 */ /* 0x000fe4000fffe0ff */
[----:B------:R-:W1:Y:S01]  /*5fc0*/  @P2 LDC.64 R2, c[0x0][0x8a8] ;  /* 0x00022a00ff022b82 */ /* 0x000e620000000a00 */
[----:B------:R-:W-:Y:S04]  /*5fd0*/  @P2 IMAD R0, R84, UR36, RZ ;  /* 0x0000002454002c24 */ /* 0x000fe8000f8e02ff */
[----:B-1----:R-:W-:Y:S05]  /*5fe0*/  @P2 IMAD.WIDE R2, R0, 0x4, R2 ;  /* 0x0000000400022825 */ /* 0x002fea00078e0202 */
[----:B-----5:R1:W5:Y:S02]  /*5ff0*/  @P2 LDG.E R47, desc[UR40][R2.64] ;  /* 0x00000028022f2981 */ /* 0x020364000c1e1900 */
[----:B-1----:R-:W3:Y:S02]  /*6000*/  @!P2 LDC R47, c[0x0][0x8a0] ;  /* 0x00022800ff2fab82 */ /* 0x002ee40000000800 */
.L_x_107:
[----:B--2--5:R-:W-:Y:S01]  /*6010*/  @P0 ISETP.NE.AND P4, PT, R48, RZ, PT ;  /* 0x000000ff3000020c */ /* 0x024fe20003f85270 */
[----:B------:R-:W-:Y:S01]  /*6020*/  IMAD.U32 R0, RZ, RZ, UR4 ;  /* 0x00000004ff007e24 */ /* 0x000fe2000f8e00ff */
[----:B------:R-:W-:Y:S01]  /*6030*/  @P0 LOP3.LUT P2, RZ, R98, 0xff, RZ, 0xc0, !PT ;  /* 0x000000ff62ff0812 */ /* 0x000fe2000784c0ff */
[----:B------:R-:W-:Y:S01]  /*6040*/  BSSY B1, `(.L_x_108) ;  /* 0x0000039000017945 */ /* 0x000fe20003800000 */
[----:B------:R-:W-:Y:S02]  /*6050*/  @P0 SEL R9, RZ, 0xffffffff, P4 ;  /* 0xffffffffff090807 */ /* 0x000fe40002000000 */
[----:B------:R-:W-:Y:S02]  /*6060*/  CS2R R58, SRZ ;  /* 0x00000000003a7805 */ /* 0x000fe4000001ff00 */
[----:B------:R-:W-:Y:S02]  /*6070*/  LEA R92, R44, UR43, 0x3 ;  /* 0x0000002b2c5c7c11 */ /* 0x000fe4000f8e18ff */
[----:B------:R-:W-:Y:S02]  /*6080*/  CS2R R56, SRZ ;  /* 0x0000000000387805 */ /* 0x000fe4000001ff00 */
[----:B------:R-:W-:Y:S02]  /*6090*/  @P1 SEL R9, R0, R9, !P2 ;  /* 0x0000000900091207 */ /* 0x000fe40005000000 */
[----:B------:R-:W-:Y:S02]  /*60a0*/  CS2R R54, SRZ ;  /* 0x0000000000367805 */ /* 0x000fe4000001ff00 */
[----:B------:R-:W-:Y:S02]  /*60b0*/  SHF.L.U32 R7, R110, 0x1f, RZ ;  /* 0x0000001f6e077819 */ /* 0x000fe400000006ff */
[----:B------:R-:W-:Y:S02]  /*60c0*/  CS2R R52, SRZ ;  /* 0x0000000000347805 */ /* 0x000fe4000001ff00 */
[----:B------:R-:W-:Y:S02]  /*60d0*/  @P0 LOP3.LUT R9, R9, 0x1, RZ, 0xc0, !PT ;  /* 0x0000000109090812 */ /* 0x000fe400078ec0ff */
[C---:B------:R-:W-:Y:S02]  /*60e0*/  LEA.HI R5, R44.reuse, R44, RZ, 0x1 ;  /* 0x0000002c2c057211 */ /* 0x040fe400078f08ff */
[----:B------:R-:W-:Y:S02]  /*60f0*/  ISETP.NE.U32.OR P1, PT, R9, 0x1, !P0 ;  /* 0x000000010900780c */ /* 0x000fe40004725470 */
[----:B------:R-:W-:Y:S01]  /*6100*/  PLOP3.LUT P5, PT, PT, PT, PT, 0x8, 0x80 ;  /* 0x000000000080781c */ /* 0x000fe20003fae170 */
[C---:B------:R-:W-:Y:S01]  /*6110*/  IMAD.SHL.U32 R3, R5.reuse, 0x20, RZ ;  /* 0x0000002005037824 */ /* 0x040fe200078e00ff */
[----:B------:R-:W-:Y:S04]  /*6120*/  LOP3.LUT R5, R5, 0xffe, RZ, 0xc0, !PT ;  /* 0x00000ffe05057812 */ /* 0x000fe800078ec0ff */
[----:B------:R-:W-:Y:S01]  /*6130*/  LOP3.LUT R3, R3, 0xffffffc0, RZ, 0xc0, !PT ;  /* 0xffffffc003037812 */ /* 0x000fe200078ec0ff */
[----:B------:R-:W-:Y:S04]  /*6140*/  IMAD.IADD R32, R44, 0x1, -R5 ;  /* 0x000000012c207824 */ /* 0x000fe800078e0a05 */
[----:B------:R-:W-:Y:S01]  /*6150*/  @P1 SHF.L.U32 R2, R108, 0x1f, RZ ;  /* 0x0000001f6c021819 */ /* 0x000fe200000006ff */
[----:B------:R-:W-:Y:S03]  /*6160*/  IMAD.IADD R3, R46, 0x1, R3 ;  /* 0x000000012e037824 */ /* 0x000fe600078e0203 */
[----:B------:R-:W1:Y:S01]  /*6170*/  @P1 SYNCS.PHASECHK.TRANS64.TRYWAIT P0, [UR43+0x1b0], R2 ;  /* 0x0001b002ff0015a7 */ /* 0x000e62000800112b */
[----:B------:R-:W-:Y:S01]  /*6180*/  IMAD R32, R32, 0x100000, R3 ;  /* 0x0010000020207824 */ /* 0x000fe200078e0203 */
[----:B------:R2:W4:Y:S01]  /*6190*/  SYNCS.PHASECHK.TRANS64.TRYWAIT P4, [R92+URZ+0x1f0], R7 ;  /* 0x0001f0075c0075a7 */ /* 0x00052200080811ff */
[----:B-1----:R-:W-:Y:S01]  /*61a0*/  @P1 PLOP3.LUT P5, PT, P0, PT, PT, 0x8, 0x80 ;  /* 0x000000000080181c */ /* 0x002fe200007ae170 */
[----:B------:R-:W-:Y:S01]  /*61b0*/  @!UPT UIADD3 URZ, UPT, UPT, URZ, URZ, URZ ;  /* 0x000000fffffff290 */ /* 0x000fe2000fffe0ff */
[----:B--2---:R-:W-:Y:S11]  /*61c0*/  @!P1 BRA `(.L_x_109) ;  /* 0x0000000000809947 */ /* 0x004ff60003800000 */
[----:B------:R-:W-:Y:S01]  /*61d0*/  ISETP.NE.U32.AND P0, PT, RZ, UR38, PT ;  /* 0x00000026ff007c0c */ /* 0x000fe2000bf05070 */
[----:B------:R-:W-:Y:S01]  /*61e0*/  BSSY B0, `(.L_x_110) ;  /* 0x0000012000007945 */ /* 0x000fe20003800000 */
[----:B------:R-:W-:Y:S02]  /*61f0*/  ISETP.NE.AND P2, PT, R48, RZ, PT ;  /* 0x000000ff3000720c */ /* 0x000fe40003f45270 */
[----:B------:R-:W-:Y:S02]  /*6200*/  CS2R R54, SRZ ;  /* 0x0000000000367805 */ /* 0x000fe4000001ff00 */
[----:B------:R-:W-:Y:S02]  /*6210*/  ISETP.NE.AND.EX P0, PT, RZ, UR39, PT, P0 ;  /* 0x00000027ff007c0c */ /* 0x000fe4000bf05300 */
[----:B------:R-:W-:Y:S02]  /*6220*/  CS2R R52, SRZ ;  /* 0x0000000000347805 */ /* 0x000fe4000001ff00 */
[----:B------:R-:W-:Y:S02]  /*6230*/  LOP3.LUT P1, RZ, R98, 0xff, RZ, 0xc0, !PT ;  /* 0x000000ff62ff7812 */ /* 0x000fe4000782c0ff */
[----:B------:R-:W-:Y:S02]  /*6240*/  CS2R R58, SRZ ;  /* 0x00000000003a7805 */ /* 0x000fe4000001ff00 */
[----:B------:R-:W-:Y:S02]  /*6250*/  SEL R0, RZ, 0xffffffff, P2 ;  /* 0xffffffffff007807 */ /* 0x000fe40001000000 */
[----:B------:R-:W-:Y:S02]  /*6260*/  CS2R R56, SRZ ;  /* 0x0000000000387805 */ /* 0x000fe4000001ff00 */
[----:B------:R-:W-:Y:S04]  /*6270*/  SEL R3, RZ, 0xffffffff, P0 ;  /* 0xffffffffff037807 */ /* 0x000fe80000000000 */
[----:B------:R-:W-:Y:S04]  /*6280*/  @P3 SEL R0, R3, R0, !P1 ;  /* 0x0000000003003207 */ /* 0x000fe80004800000 */
[----:B------:R-:W-:Y:S04]  /*6290*/  LOP3.LUT R0, R0, 0x1, RZ, 0xc0, !PT ;  /* 0x0000000100007812 */ /* 0x000fe800078ec0ff */
[----:B------:R-:W-:Y:S01]  /*62a0*/  ISETP.NE.U32.AND P0, PT, R0, 0x1, PT ;  /* 0x000000010000780c */ /* 0x000fe20003f05070 */
[----:B------:R-:W-:Y:S01]  /*62b0*/  @!UPT UIADD3 URZ, UPT, UPT, URZ, URZ, URZ ;  /* 0x000000fffffff290 */ /* 0x000fe2000fffe0ff */
[----:B------:R-:W-:Y:S11]  /*62c0*/  @!P5 BRA `(.L_x_111) ;  /* 0x00000000000cd947 */ /* 0x000ff60003800000 */
[----:B------:R-:W-:Y:S04]  /*62d0*/  SHF.L.U32 R3, R108, 0x1f, RZ ;  /* 0x0000001f6c037819 */ /* 0x000fe800000006ff */
[----:B------:R-:W1:Y:S02]  /*62e0*/  SYNCS.PHASECHK.TRANS64.TRYWAIT P1, [UR43+0x1b0], R3 ;  /* 0x0001b003ff0075a7 */ /* 0x000e64000802112b */
[----:B-1----:R-:W-:Y:S05]  /*62f0*/  @!P1 BRA `(.L_x_112) ;  /* 0x0000001c00989947 */ /* 0x002fea0003800000 */
.L_x_111:
[----:B------:R-:W-:Y:S05]  /*6300*/  BSYNC B0 ;  /* 0x0000000000007941 */ /* 0x000fea0003800000 */
.L_x_110:
[----:B------:R2:W1:Y:S01]  /*6310*/  @P0 LDS.128 R52, [R105+UR43+0x400] ;  /* 0x0004002b69340984 */ /* 0x0004620008000c00 */
[----:B------:R-:W-:Y:S01]  /*6320*/  UIADD3 UR4, UPT, UPT, UR43, 0x1b8, URZ ;  /* 0x000001b82b047890 */ /* 0x000fe2000fffe0ff */
[----:B------:R-:W-:Y:S02]  /*6330*/  LOP3.LUT R108, R108, 0x1, RZ, 0x3c, !PT ;  /* 0x000000016c6c7812 */ /* 0x000fe400078e3cff */
[----:B------:R2:W1:Y:S01]  /*6340*/  @P0 LDS.128 R56, [R104+0x10] ;  /* 0x0000100068380984 */ /* 0x0004620000000c00 */
[----:B------:R-:W-:Y:S01]  /*6350*/  UPRMT UR4, UR37, 0x654, UR4 ;  /* 0x0000065425047896 */ /* 0x000fe20008000004 */
[----:B------:R-:W-:Y:S01]  /*6360*/  @!PT LDS RZ, [RZ] ;  /* 0x00000000fffff984 */ /* 0x000fe20000000800 */
[----:B------:R-:W-:Y:S01]  /*6370*/  @!PT LDS RZ, [RZ] ;  /* 0x00000000fffff984 */ /* 0x000fe20000000800 */
[----:B------:R-:W-:Y:S01]  /*6380*/  @!PT LDS RZ, [RZ] ;  /* 0x00000000fffff984 */ /* 0x000fe20000000800 */
[----:B------:R-:W-:Y:S01]  /*6390*/  @!PT LDS RZ, [RZ] ;  /* 0x00000000fffff984 */ /* 0x000fe20000000800 */
[----:B------:R5:W-:Y:S06]  /*63a0*/  MEMBAR.ALL.CTA ;  /* 0x0000000000007992 */ /* 0x000bec0000008000 */
[----:B-----5:R-:W5:Y:S02]  /*63b0*/  FENCE.VIEW.ASYNC.S ;  /* 0x00000000000073c6 */ /* 0x020f640000000000 */
[----:B-----5:R-:W-:Y:S03]  /*63c0*/  SYNCS.ARRIVE.TRANS64.RED.A1T0 RZ, [UR4], RZ ;  /* 0x000000ffffff79a7 */ /* 0x020fe60008100404 */
.L_x_109:
[----:B------:R-:W-:Y:S05]  /*63d0*/  BSYNC B1 ;  /* 0x0000000000017941 */ /* 0x000fea0003800000 */
.L_x_108:
[----:B-1----:R-:W-:Y:S04]  /*63e0*/  SHF.R.U32.HI R3, RZ, 0x15, R32 ;  /* 0x00000015ff037819 */ /* 0x002fe80000011620 */
[----:B------:R-:W-:Y:S01]  /*63f0*/  LOP3.LUT P0, RZ, R3, 0x3, R106, 0x48, !PT ;  /* 0x0000000303ff7812 */ /* 0x000fe2000780486a */
[----:B------:R-:W-:Y:S01]  /*6400*/  @!UPT UIADD3 URZ, UPT, UPT, URZ, URZ, URZ ;  /* 0x000000fffffff290 */ /* 0x000fe2000fffe0ff */
[----:B----4-:R-:W-:Y:S11]  /*6410*/  @P4 BRA `(.L_x_113) ;  /* 0x0000000000084947 */ /* 0x010ff60003800000 */
[----:B------:R-:W1:Y:S02]  /*6420*/  SYNCS.PHASECHK.TRANS64.TRYWAIT P1, [R92+URZ+0x1f0], R7 ;  /* 0x0001f0075c0075a7 */ /* 0x000e6400080211ff */
[----:B-1----:R-:W-:Y:S05]  /*6430*/  @!P1 BRA `(.L_x_114) ;  /* 0x0000001c00609947 */ /* 0x002fea0003800000 */
.L_x_113:
[----:B------:R-:W-:Y:S05]  /*6440*/  @!P0 BRA `(.L_x_115) ;  /* 0x0000000000408947 */ /* 0x000fea0003800000 */
[----:B------:R-:W4:Y:S01]  /*6450*/  LDCU.64 UR8, c[0x4][0x70] ;  /* 0x01000e00ff0877ac */ /* 0x000f220008000a00 */
[----:B------:R-:W-:Y:S01]  /*6460*/  MOV R3, 0x0 ;  /* 0x0000000000037802 */ /* 0x000fe20000000f00 */
[----:B------:R-:W-:Y:S02]  /*6470*/  HFMA2 R12, -RZ, RZ, 0, 5.9604644775390625e-08 ;  /* 0x00000001ff0c7431 */ /* 0x000fe400000001ff */
[----:B------:R-:W-:Y:S02]  /*6480*/  IMAD.MOV.U32 R8, RZ, RZ, 0x192 ;  /* 0x00000192ff087424 */ /* 0x000fe400078e00ff */
[----:B------:R-:W-:Y:S01]  /*6490*/  IMAD.MOV.U32 R13, RZ, RZ, RZ ;  /* 0x000000ffff0d7224 */ /* 0x000fe200078e00ff */
[----:B------:R-:W1:Y:S01]  /*64a0*/  LDCU.64 UR6, c[0x4][0x78] ;  /* 0x01000f00ff0677ac */ /* 0x000e620008000a00 */
[----:B------:R-:W2:Y:S01]  /*64b0*/  LDC.64 R2, c[0x4][R3] ;  /* 0x0100000003027b82 */ /* 0x000ea20000000a00 */
[----:B------:R-:W5:Y:S01]  /*64c0*/  LDCU.64 UR4, c[0x4][0x10] ;  /* 0x01000200ff0477ac */ /* 0x000f620008000a00 */
[----:B----4-:R-:W-:Y:S01]  /*64d0*/  MOV R5, UR9 ;  /* 0x0000000900057c02 */ /* 0x010fe20008000f00 */
[----:B------:R-:W-:Y:S01]  /*64e0*/  IMAD.U32 R4, RZ, RZ, UR8 ;  /* 0x00000008ff047e24 */ /* 0x000fe2000f8e00ff */
[----:B-1----:R-:W-:Y:S01]  /*64f0*/  MOV R7, UR7 ;  /* 0x0000000700077c02 */ /* 0x002fe20008000f00 */
[----:B------:R-:W-:Y:S01]  /*6500*/  IMAD.U32 R6, RZ, RZ, UR6 ;  /* 0x00000006ff067e24 */ /* 0x000fe2000f8e00ff */
[----:B-----5:R-:W-:Y:S01]  /*6510*/  MOV R11, UR5 ;  /* 0x00000005000b7c02 */ /* 0x020fe20008000f00 */
[----:B------:R-:W-:Y:S02]  /*6520*/  IMAD.U32 R10, RZ, RZ, UR4 ;  /* 0x00000004ff0a7e24 */ /* 0x000fe4000f8e00ff */
[----:B------:R-:W-:Y:S07]  /*6530*/  LEPC R20, `(.L_x_115) ;  /* 0x000000001014794e */ /* 0x000fee0000000000 */
[----:B--23--:R-:W-:Y:S05]  /*6540*/  CALL.ABS.NOINC R2 ;  /* 0x0000000002007343 */ /* 0x00cfea0003c00000 */
.L_x_115:
[----:B------:R-:W-:Y:S01]  /*6550*/  LOP3.LUT P0, RZ, R103, 0x60, RZ, 0xc0, !PT ;  /* 0x0000006067ff7812 */ /* 0x000fe2000780c0ff */
[----:B------:R-:W-:Y:S05]  /*6560*/  WARPSYNC.ALL ;  /* 0x0000000000007948 */ /* 0x000fea0003800000 */
[----:B------:R-:W-:Y:S01]  /*6570*/  IMAD.SHL.U32 R78, R53, 0x100, RZ ;  /* 0x00000100354e7824 */ /* 0x000fe200078e00ff */
[----:B------:R-:W-:Y:S01]  /*6580*/  R2UR UR4, R32 ;  /* 0x00000000200472ca */ /* 0x000fe200000e0000 */
[----:B------:R-:W-:Y:S01]  /*6590*/  IMAD.SHL.U32 R72, R55, 0x100, RZ ;  /* 0x0000010037487824 */ /* 0x000fe200078e00ff */
[C---:B------:R-:W-:Y:S01]  /*65a0*/  SHF.L.U32 R50, R52.reuse, 0x10, RZ ;  /* 0x0000001034327819 */ /* 0x040fe200000006ff */
[----:B------:R-:W-:Y:S01]  /*65b0*/  IMAD.SHL.U32 R66, R57, 0x100, RZ ;  /* 0x0000010039427824 */ /* 0x000fe200078e00ff */
[C---:B------:R-:W-:Y:S01]  /*65c0*/  PRMT R49, R52.reuse, 0x8880, RZ ;  /* 0x0000888034317816 */ /* 0x040fe200000000ff */
[----:B------:R-:W-:Y:S01]  /*65d0*/  IMAD.SHL.U32 R60, R59, 0x100, RZ ;  /* 0x000001003b3c7824 */ /* 0x000fe200078e00ff */
[----:B------:R-:W-:Y:S01]  /*65e0*/  SHF.L.U32 R51, R52, 0x8, RZ ;  /* 0x0000000834337819 */ /* 0x000fe200000006ff */
[----:B------:R-:W-:Y:S01]  /*65f0*/  BSSY.RECONVERGENT B0, `(.L_x_116) ;  /* 0x00000a0000007945 */ /* 0x000fe20003800200 */
[----:B------:R-:W-:Y:S02]  /*6600*/  SHF.R.S32.HI R50, RZ, 0x18, R50 ;  /* 0x00000018ff327819 */ /* 0x000fe40000011432 */
[C---:B------:R-:W-:Y:S02]  /*6610*/  PRMT R80, R53.reuse, 0x8880, RZ ;  /* 0x0000888035507816 */ /* 0x040fe400000000ff */
[----:B------:R-:W-:Y:S01]  /*6620*/  SHF.R.S32.HI R51, RZ, 0x18, R51 ;  /* 0x00000018ff337819 */ /* 0x000fe20000011433 */
[----:B-1----:R-:W-:Y:S01]  /*6630*/  LDTM.16dp32bit_t0_t15.x32 R4, tmem[UR4] ;  /* 0x00000004000479ee */ /* 0x002fe20008a80000 */
[----:B------:R-:W3:Y:S01]  /*6640*/  LDTM.16dp32bit_t16_t31.x32 R4, tmem[UR4+0x20] ;  /* 0x00002004000479ee */ /* 0x000ee20008aa0000 */
[----:B------:R-:W-:Y:S01]  /*6650*/  NOP ;  /* 0x0000000000007918 */ /* 0x000fe20000000000 */
[----:B------:R-:W-:Y:S02]  /*6660*/  R2UR UR5, R92 ;  /* 0x000000005c0572ca */ /* 0x000fe400000e0000 */
[----:B------:R-:W-:Y:S02]  /*6670*/  SHF.R.S32.HI R52, RZ, 0x18, R52 ;  /* 0x00000018ff347819 */ /* 0x000fe40000011434 */
[----:B------:R-:W-:Y:S02]  /*6680*/  SHF.L.U32 R79, R53, 0x10, RZ ;  /* 0x00000010354f7819 */ /* 0x000fe400000006ff */
[C---:B------:R-:W-:Y:S02]  /*6690*/  PRMT R77, R54.reuse, 0x8880, RZ ;  /* 0x00008880364d7816 */ /* 0x040fe400000000ff */
[----:B------:R-:W-:Y:S02]  /*66a0*/  SHF.R.S32.HI R53, RZ, 0x18, R53 ;  /* 0x00000018ff357819 */ /* 0x000fe40000011435 */
[----:B------:R-:W-:Y:S02]  /*66b0*/  SHF.L.U32 R76, R54, 0x10, RZ ;  /* 0x00000010364c7819 */ /* 0x000fe400000006ff */
[C---:B------:R-:W-:Y:S01]  /*66c0*/  PRMT R74, R55.reuse, 0x8880, RZ ;  /* 0x00008880374a7816 */ /* 0x040fe200000000ff */
[----:B------:R-:W-:Y:S01]  /*66d0*/  UIADD3 UR5, UPT, UPT, UR5, 0x210, URZ ;  /* 0x0000021005057890 */ /* 0x000fe2000fffe0ff */
[----:B------:R-:W-:Y:S02]  /*66e0*/  SHF.L.U32 R73, R55, 0x10, RZ ;  /* 0x0000001037497819 */ /* 0x000fe400000006ff */
[C---:B------:R-:W-:Y:S01]  /*66f0*/  PRMT R71, R56.reuse, 0x8880, RZ ;  /* 0x0000888038477816 */ /* 0x040fe200000000ff */
[----:B------:R-:W-:Y:S01]  /*6700*/  UPRMT UR5, UR37, 0x654, UR5 ;  /* 0x0000065425057896 */ /* 0x000fe20008000005 */
[----:B------:R-:W-:Y:S02]  /*6710*/  SHF.R.S32.HI R55, RZ, 0x18, R55 ;  /* 0x00000018ff377819 */ /* 0x000fe40000011437 */
[----:B------:R-:W-:Y:S01]  /*6720*/  SHF.L.U32 R70, R56, 0x10, RZ ;  /* 0x0000001038467819 */ /* 0x000fe200000006ff */
[----:B---3--:R-:W-:Y:S01]  /*6730*/  IMAD R4, R47, R4, RZ ;  /* 0x000000042f047224 */ /* 0x008fe200078e02ff */
[----:B------:R-:W-:Y:S01]  /*6740*/  PRMT R68, R57, 0x8880, RZ ;  /* 0x0000888039447816 */ /* 0x000fe200000000ff */
[----:B------:R-:W-:Y:S01]  /*6750*/  IMAD R5, R47, R5, RZ ;  /* 0x000000052f057224 */ /* 0x000fe200078e02ff */
[----:B------:R-:W-:Y:S01]  /*6760*/  SHF.L.U32 R67, R57, 0x10, RZ ;  /* 0x0000001039437819 */ /* 0x000fe200000006ff */
[----:B------:R-:W-:Y:S01]  /*6770*/  IMAD R6, R47, R6, RZ ;  /* 0x000000062f067224 */ /* 0x000fe200078e02ff */
[----:B------:R-:W-:Y:S01]  /*6780*/  SYNCS.ARRIVE.TRANS64.RED.A1T0 RZ, [UR5], RZ ;  /* 0x000000ffffff79a7 */ /* 0x000fe20008100405 */
[----:B------:R-:W-:Y:S01]  /*6790*/  IMAD R4, R49, R48, R4 ;  /* 0x0000003031047224 */ /* 0x000fe200078e0204 */
[----:B------:R-:W-:Y:S01]  /*67a0*/  MOV R49, R80 ;  /* 0x0000005000317202 */ /* 0x000fe20000000f00 */
[----:B------:R-:W-:Y:S01]  /*67b0*/  IMAD R7, R47, R7, RZ ;  /* 0x000000072f077224 */ /* 0x000fe200078e02ff */
[----:B------:R-:W-:Y:S01]  /*67c0*/  PRMT R65, R58, 0x8880, RZ ;  /* 0x000088803a417816 */ /* 0x000fe200000000ff */
[-C--:B------:R-:W-:Y:S01]  /*67d0*/  IMAD R5, R50, R48.reuse, R5 ;  /* 0x0000003032057224 */ /* 0x080fe200078e0205 */
[----:B------:R-:W-:Y:S01]  /*67e0*/  SHF.R.S32.HI R50, RZ, 0x18, R79 ;  /* 0x00000018ff327819 */ /* 0x000fe2000001144f */
[----:B------:R-:W-:Y:S01]  /*67f0*/  IMAD R6, R51, R48, R6 ;  /* 0x0000003033067224 */ /* 0x000fe200078e0206 */
[----:B------:R-:W-:Y:S01]  /*6800*/  SHF.R.S32.HI R51, RZ, 0x18, R78 ;  /* 0x00000018ff337819 */ /* 0x000fe2000001144e */
[C---:B------:R-:W-:Y:S01]  /*6810*/  IMAD R8, R47.reuse, R8, RZ ;  /* 0x000000082f087224 */ /* 0x040fe200078e02ff */
[----:B------:R-:W-:Y:S01]  /*6820*/  SHF.R.S32.HI R57, RZ, 0x18, R57 ;  /* 0x00000018ff397819 */ /* 0x000fe20000011439 */
[----:B------:R-:W-:Y:S01]  /*6830*/  IMAD R7, R52, R48, R7 ;  /* 0x0000003034077224 */ /* 0x000fe200078e0207 */
[----:B------:R-:W-:Y:S01]  /*6840*/  SHF.L.U32 R64, R58, 0x10, RZ ;  /* 0x000000103a407819 */ /* 0x000fe200000006ff */
[----:B------:R-:W-:Y:S01]  /*6850*/  IMAD R9, R47, R9, RZ ;  /* 0x000000092f097224 */ /* 0x000fe200078e02ff */
[----:B------:R-:W-:Y:S01]  /*6860*/  PRMT R62, R59, 0x8880, RZ ;  /* 0x000088803b3e7816 */ /* 0x000fe200000000ff */
[----:B------:R-:W-:Y:S01]  /*6870*/  IMAD R10, R47, R10, RZ ;  /* 0x0000000a2f0a7224 */ /* 0x000fe200078e02ff */
[----:B------:R-:W-:Y:S01]  /*6880*/  I2IP.S8.S32.SAT R92, R7, R6, RZ ;  /* 0x00000006075c7239 */ /* 0x000fe200000014ff */
[----:B------:R-:W-:Y:S01]  /*6890*/  IMAD R8, R49, R48, R8 ;  /* 0x0000003031087224 */ /* 0x000fe200078e0208 */
[----:B------:R-:W-:Y:S01]  /*68a0*/  MOV R49, R77 ;  /* 0x0000004d00317202 */ /* 0x000fe20000000f00 */
[----:B------:R-:W-:Y:S01]  /*68b0*/  IMAD R11, R47, R11, RZ ;  /* 0x0000000b2f0b7224 */ /* 0x000fe200078e02ff */
[----:B------:R-:W-:Y:S01]  /*68c0*/  I2IP.S8.S32.SAT R92, R5, R4, R92 ;  /* 0x00000004055c7239 */ /* 0x000fe2000000145c */
[-C--:B------:R-:W-:Y:S01]  /*68d0*/  IMAD R9, R50, R48.reuse, R9 ;  /* 0x0000003032097224 */ /* 0x080fe200078e0209 */
[----:B------:R-:W-:Y:S01]  /*68e0*/  SHF.R.S32.HI R50, RZ, 0x18, R76 ;  /* 0x00000018ff327819 */ /* 0x000fe2000001144c */
[----:B------:R-:W-:Y:S01]  /*68f0*/  IMAD R10, R51, R48, R10 ;  /* 0x00000030330a7224 */ /* 0x000fe200078e020a */
[----:B------:R-:W-:Y:S01]  /*6900*/  MOV R51, R74 ;  /* 0x0000004a00337202 */ /* 0x000fe20000000f00 */
[----:B------:R-:W-:Y:S01]  /*6910*/  IMAD R12, R47, R12, RZ ;  /* 0x0000000c2f0c7224 */ /* 0x000fe200078e02ff */
[----:B------:R-:W-:Y:S01]  /*6920*/  SHF.L.U32 R75, R54, 0x8, RZ ;  /* 0x00000008364b7819 */ /* 0x000fe200000006ff */
[-C--:B------:R-:W-:Y:S01]  /*6930*/  IMAD R11, R53, R48.reuse, R11 ;  /* 0x00000030350b7224 */ /* 0x080fe200078e020b */
[----:B------:R-:W-:Y:S01]  /*6940*/  SHF.R.S32.HI R54, RZ, 0x18, R54 ;  /* 0x00000018ff367819 */ /* 0x000fe20000011436 */
[----:B------:R-:W-:Y:S01]  /*6950*/  IMAD R13, R47, R13, RZ ;  /* 0x0000000d2f0d7224 */ /* 0x000fe200078e02ff */
[----:B------:R-:W-:Y:S01]  /*6960*/  SHF.R.S32.HI R53, RZ, 0x18, R72 ;  /* 0x00000018ff357819 */ /* 0x000fe20000011448 */
[----:B------:R-:W-:Y:S01]  /*6970*/  IMAD R12, R49, R48, R12 ;  /* 0x00000030310c7224 */ /* 0x000fe200078e020c */
[----:B------:R-:W-:Y:S01]  /*6980*/  SHF.R.S32.HI R49, RZ, 0x18, R75 ;  /* 0x00000018ff317819 */ /* 0x000fe2000001144b */
[----:B------:R-:W-:Y:S01]  /*6990*/  IMAD R14, R47, R14, RZ ;  /* 0x0000000e2f0e7224 */ /* 0x000fe200078e02ff */
[----:B------:R-:W-:Y:S01]  /*69a0*/  I2IP.S8.S32.SAT R93, R11, R10, RZ ;  /* 0x0000000a0b5d7239 */ /* 0x000fe200000014ff */
[----:B------:R-:W-:Y:S01]  /*69b0*/  IMAD R15, R47, R15, RZ ;  /* 0x0000000f2f0f7224 */ /* 0x000fe200078e02ff */
[----:B------:R-:W-:Y:S01]  /*69c0*/  SHF.L.U32 R61, R59, 0x10, RZ ;  /* 0x000000103b3d7819 */ /* 0x000fe200000006ff */
[----:B------:R-:W-:Y:S01]  /*69d0*/  IMAD R13, R50, R48, R13 ;  /* 0x00000030320d7224 */ /* 0x000fe200078e020d */
[----:B------:R-:W-:Y:S01]  /*69e0*/  I2IP.S8.S32.SAT R93, R9, R8, R93 ;  /* 0x00000008095d7239 */ /* 0x000fe2000000145d */
[----:B------:R-:W-:Y:S01]  /*69f0*/  IMAD R16, R47, R16, RZ ;  /* 0x000000102f107224 */ /* 0x000fe200078e02ff */
[----:B------:R-:W-:Y:S01]  /*6a00*/  SHF.R.S32.HI R50, RZ, 0x18, R73 ;  /* 0x00000018ff327819 */ /* 0x000fe20000011449 */
[-C--:B------:R-:W-:Y:S01]  /*6a10*/  IMAD R14, R49, R48.reuse, R14 ;  /* 0x00000030310e7224 */ /* 0x080fe200078e020e */
[----:B------:R-:W-:Y:S01]  /*6a20*/  SHF.R.S32.HI R59, RZ, 0x18, R59 ;  /* 0x00000018ff3b7819 */ /* 0x000fe2000001143b */
[C---:B------:R-:W-:Y:S01]  /*6a30*/  IMAD R17, R47.reuse, R17, RZ ;  /* 0x000000112f117224 */ /* 0x040fe200078e02ff */
[----:B------:R-:W-:Y:S01]  /*6a40*/  SHF.L.U32 R69, R56, 0x8, RZ ;  /* 0x0000000838457819 */ /* 0x000fe200000006ff */
[----:B------:R-:W-:Y:S01]  /*6a50*/  IMAD R15, R54, R48, R15 ;  /* 0x00000030360f7224 */ /* 0x000fe200078e020f */
[----:B------:R-:W-:Y:S01]  /*6a60*/  SHF.R.S32.HI R56, RZ, 0x18, R56 ;  /* 0x00000018ff387819 */ /* 0x000fe20000011438 */
[----:B------:R-:W-:Y:S01]  /*6a70*/  IMAD R18, R47, R18, RZ ;  /* 0x000000122f127224 */ /* 0x000fe200078e02ff */
[----:B------:R-:W-:Y:S01]  /*6a80*/  SHF.L.U32 R63, R58, 0x8, RZ ;  /* 0x000000083a3f7819 */ /* 0x000fe200000006ff */
[----:B------:R-:W-:Y:S01]  /*6a90*/  IMAD R16, R51, R48, R16 ;  /* 0x0000003033107224 */ /* 0x000fe200078e0210 */
[----:B------:R-:W-:Y:S01]  /*6aa0*/  I2IP.S8.S32.SAT R94, R15, R14, RZ ;  /* 0x0000000e0f5e7239 */ /* 0x000fe200000014ff */
[----:B------:R-:W-:Y:S01]  /*6ab0*/  IMAD R19, R47, R19, RZ ;  /* 0x000000132f137224 */ /* 0x000fe200078e02ff */
[----:B------:R-:W-:Y:S01]  /*6ac0*/  SHF.R.S32.HI R51, RZ, 0x18, R70 ;  /* 0x00000018ff337819 */ /* 0x000fe20000011446 */
[----:B------:R-:W-:Y:S01]  /*6ad0*/  IMAD R17, R50, R48, R17 ;  /* 0x0000003032117224 */ /* 0x000fe200078e0211 */
[----:B------:R-:W-:Y:S01]  /*6ae0*/  I2IP.S8.S32.SAT R94, R13, R12, R94 ;  /* 0x0000000c0d5e7239 */ /* 0x000fe2000000145e */
[----:B------:R-:W-:Y:S01]  /*6af0*/  IMAD R0, R47, R20, RZ ;  /* 0x000000142f007224 */ /* 0x000fe200078e02ff */
[----:B------:R-:W-:Y:S01]  /*6b00*/  SHF.R.S32.HI R50, RZ, 0x18, R69 ;  /* 0x00000018ff327819 */ /* 0x000fe20000011445 */
[-C--:B------:R-:W-:Y:S01]  /*6b10*/  IMAD R18, R53, R48.reuse, R18 ;  /* 0x0000003035127224 */ /* 0x080fe200078e0212 */
[----:B------:R-:W-:Y:S01]  /*6b20*/  SHF.R.S32.HI R58, RZ, 0x18, R58 ;  /* 0x00000018ff3a7819 */ /* 0x000fe2000001143a */
[----:B------:R-:W-:Y:S01]  /*6b30*/  IMAD.MOV.U32 R49, RZ, RZ, R71 ;  /* 0x000000ffff317224 */ /* 0x000fe200078e0047 */
[----:B------:R-:W-:Y:S01]  /*6b40*/  SHF.R.S32.HI R53, RZ, 0x18, R60 ;  /* 0x00000018ff357819 */ /* 0x000fe2000001143c */
[----:B------:R-:W-:Y:S02]  /*6b50*/  IMAD R2, R47, R21, RZ ;  /* 0x000000152f027224 */ /* 0x000fe400078e02ff */
[----:B------:R-:W-:Y:S02]  /*6b60*/  IMAD R19, R55, R48, R19 ;  /* 0x0000003037137224 */ /* 0x000fe400078e0213 */
[----:B------:R-:W-:Y:S02]  /*6b70*/  IMAD R3, R47, R22, RZ ;  /* 0x000000162f037224 */ /* 0x000fe400078e02ff */
[----:B------:R-:W-:Y:S01]  /*6b80*/  IMAD R0, R49, R48, R0 ;  /* 0x0000003031007224 */ /* 0x000fe200078e0200 */
[----:B------:R-:W-:Y:S01]  /*6b90*/  I2IP.S8.S32.SAT R95, R19, R18, RZ ;  /* 0x00000012135f7239 */ /* 0x000fe200000014ff */
[----:B------:R-:W-:Y:S01]  /*6ba0*/  IMAD R23, R47, R23, RZ ;  /* 0x000000172f177224 */ /* 0x000fe200078e02ff */
[----:B------:R-:W-:Y:S01]  /*6bb0*/  MOV R49, R68 ;  /* 0x0000004400317202 */ /* 0x000fe20000000f00 */
[----:B------:R-:W-:Y:S01]  /*6bc0*/  IMAD R2, R51, R48, R2 ;  /* 0x0000003033027224 */ /* 0x000fe200078e0202 */
[----:B------:R-:W-:Y:S01]  /*6bd0*/  I2IP.S8.S32.SAT R95, R17, R16, R95 ;  /* 0x00000010115f7239 */ /* 0x000fe2000000145f */
[C---:B------:R-:W-:Y:S01]  /*6be0*/  IMAD R20, R47.reuse, R24, RZ ;  /* 0x000000182f147224 */ /* 0x040fe200078e02ff */
[----:B------:R-:W-:Y:S01]  /*6bf0*/  SHF.R.S32.HI R51, RZ, 0x18, R66 ;  /* 0x00000018ff337819 */ /* 0x000fe20000011442 */
[-C--:B------:R-:W-:Y:S01]  /*6c00*/  IMAD R3, R50, R48.reuse, R3 ;  /* 0x0000003032037224 */ /* 0x080fe200078e0203 */
[----:B------:R-:W-:Y:S01]  /*6c10*/  SHF.R.S32.HI R50, RZ, 0x18, R67 ;  /* 0x00000018ff327819 */ /* 0x000fe20000011443 */
[C---:B------:R-:W-:Y:S01]  /*6c20*/  IMAD R21, R47.reuse, R25, RZ ;  /* 0x000000192f157224 */ /* 0x040fe200078e02ff */
[----:B------:R1:W-:Y:S01]  /*6c30*/  STS.128 [R105+UR43+0x1400], R92 ;  /* 0x0014005c69007988 */ /* 0x0003e20008000c2b */
[----:B------:R-:W-:Y:S02]  /*6c40*/  IMAD R23, R56, R48, R23 ;  /* 0x0000003038177224 */ /* 0x000fe400078e0217 */
[----:B------:R-:W-:Y:S02]  /*6c50*/  IMAD R22, R47, R26, RZ ;  /* 0x0000001a2f167224 */ /* 0x000fe400078e02ff */
[-C--:B------:R-:W-:Y:S01]  /*6c60*/  IMAD R20, R49, R48.reuse, R20 ;  /* 0x0000003031147224 */ /* 0x080fe200078e0214 */
[----:B------:R-:W-:Y:S01]  /*6c70*/  I2IP.S8.S32.SAT R115, R23, R3, RZ ;  /* 0x0000000317737239 */ /* 0x000fe200000014ff */
[C---:B------:R-:W-:Y:S01]  /*6c80*/  IMAD R27, R47.reuse, R27, RZ ;  /* 0x0000001b2f1b7224 */ /* 0x040fe200078e02ff */
[----:B------:R-:W-:Y:S01]  /*6c90*/  MOV R49, R65 ;  /* 0x0000004100317202 */ /* 0x000fe20000000f00 */
[----:B------:R-:W-:Y:S01]  /*6ca0*/  IMAD R21, R50, R48, R21 ;  /* 0x0000003032157224 */ /* 0x000fe200078e0215 */
[----:B------:R-:W-:Y:S01]  /*6cb0*/  I2IP.S8.S32.SAT R116, R2, R0, R115 ;  /* 0x0000000002747239 */ /* 0x000fe20000001473 */
[----:B------:R-:W-:Y:S01]  /*6cc0*/  IMAD R24, R47, R28, RZ ;  /* 0x0000001c2f187224 */ /* 0x000fe200078e02ff */
[----:B------:R-:W-:Y:S01]  /*6cd0*/  SHF.R.S32.HI R50, RZ, 0x18, R64 ;  /* 0x00000018ff327819 */ /* 0x000fe20000011440 */
[----:B------:R-:W-:Y:S01]  /*6ce0*/  IMAD R22, R51, R48, R22 ;  /* 0x0000003033167224 */ /* 0x000fe200078e0216 */
[----:B------:R-:W-:Y:S01]  /*6cf0*/  MOV R51, R62 ;  /* 0x0000003e00337202 */ /* 0x000fe20000000f00 */
[-C--:B------:R-:W-:Y:S02]  /*6d00*/  IMAD R27, R57, R48.reuse, R27 ;  /* 0x00000030391b7224 */ /* 0x080fe400078e021b */
[----:B------:R-:W-:Y:S02]  /*6d10*/  IMAD R25, R47, R29, RZ ;  /* 0x0000001d2f197224 */ /* 0x000fe400078e02ff */
[----:B------:R-:W-:Y:S01]  /*6d20*/  IMAD R24, R49, R48, R24 ;  /* 0x0000003031187224 */ /* 0x000fe200078e0218 */
[----:B------:R-:W-:Y:S01]  /*6d30*/  SHF.R.S32.HI R49, RZ, 0x18, R63 ;  /* 0x00000018ff317819 */ /* 0x000fe2000001143f */
[----:B------:R-:W-:Y:S01]  /*6d40*/  IMAD R26, R47, R30, RZ ;  /* 0x0000001e2f1a7224 */ /* 0x000fe200078e02ff */
[----:B------:R-:W-:Y:S01]  /*6d50*/  I2IP.S8.S32.SAT R117, R27, R22, RZ ;  /* 0x000000161b757239 */ /* 0x000fe200000014ff */
[C---:B------:R-:W-:Y:S02]  /*6d60*/  IMAD R31, R47.reuse, R31, RZ ;  /* 0x0000001f2f1f7224 */ /* 0x040fe400078e02ff */
[----:B------:R-:W-:Y:S01]  /*6d70*/  IMAD R25, R50, R48, R25 ;  /* 0x0000003032197224 */ /* 0x000fe200078e0219 */
[----:B------:R-:W-:Y:S01]  /*6d80*/  SHF.R.S32.HI R50, RZ, 0x18, R61 ;  /* 0x00000018ff327819 */ /* 0x000fe2000001143d */
[----:B------:R-:W-:Y:S01]  /*6d90*/  IMAD R28, R47, R32, RZ ;  /* 0x000000202f1c7224 */ /* 0x000fe200078e02ff */
[----:B------:R-:W-:Y:S01]  /*6da0*/  I2IP.S8.S32.SAT R117, R21, R20, R117 ;  /* 0x0000001415757239 */ /* 0x000fe20000001475 */
[-C--:B------:R-:W-:Y:S02]  /*6db0*/  IMAD R26, R49, R48.reuse, R26 ;  /* 0x00000030311a7224 */ /* 0x080fe400078e021a */
[----:B------:R-:W-:Y:S02]  /*6dc0*/  IMAD R29, R47, R33, RZ ;  /* 0x000000212f1d7224 */ /* 0x000fe400078e02ff */
[-C--:B------:R-:W-:Y:S02]  /*6dd0*/  IMAD R31, R58, R48.reuse, R31 ;  /* 0x000000303a1f7224 */ /* 0x080fe400078e021f */
[----:B------:R-:W-:Y:S02]  /*6de0*/  IMAD R28, R51, R48, R28 ;  /* 0x00000030331c7224 */ /* 0x000fe400078e021c */
[----:B------:R-:W-:Y:S01]  /*6df0*/  IMAD R30, R47, R34, RZ ;  /* 0x000000222f1e7224 */ /* 0x000fe200078e02ff */
[----:B------:R-:W-:Y:S01]  /*6e00*/  I2IP.S8.S32.SAT R114, R31, R26, RZ ;  /* 0x0000001a1f727239 */ /* 0x000fe200000014ff */
[----:B------:R-:W-:Y:S02]  /*6e10*/  IMAD R29, R50, R48, R29 ;  /* 0x00000030321d7224 */ /* 0x000fe400078e021d */
[----:B------:R-:W-:Y:S01]  /*6e20*/  IMAD R35, R47, R35, RZ ;  /* 0x000000232f237224 */ /* 0x000fe200078e02ff */
[----:B------:R-:W-:Y:S01]  /*6e30*/  I2IP.S8.S32.SAT R118, R25, R24, R114 ;  /* 0x0000001819767239 */ /* 0x000fe20000001472 */
[-C--:B------:R-:W-:Y:S01]  /*6e40*/  IMAD R30, R53, R48.reuse, R30 ;  /* 0x00000030351e7224 */ /* 0x080fe200078e021e */
[----:B------:R-:W-:Y:S01]  /*6e50*/  IADD3 R114, PT, PT, R44, 0x1, RZ ;  /* 0x000000012c727810 */ /* 0x000fe20007ffe0ff */
[----:B------:R-:W-:Y:S05]  /*6e60*/  IMAD R35, R59, R48, R35 ;  /* 0x000000303b237224 */ /* 0x000fea00078e0223 */
[----:B------:R-:W-:Y:S04]  /*6e70*/  I2IP.S8.S32.SAT R120, R35, R30, RZ ;  /* 0x0000001e23787239 */ /* 0x000fe800000014ff */
[----:B------:R-:W-:Y:S05]  /*6e80*/  I2IP.S8.S32.SAT R119, R29, R28, R120 ;  /* 0x0000001c1d777239 */ /* 0x000fea0000001478 */
[----:B------:R1:W-:Y:S01]  /*6e90*/  STS.128 [R104+0x1010], R116 ;  /* 0x0010107468007388 */ /* 0x0003e20000000c00 */
[----:B------:R-:W-:Y:S01]  /*6ea0*/  @!PT LDS RZ, [RZ] ;  /* 0x00000000fffff984 */ /* 0x000fe20000000800 */
[----:B------:R-:W-:Y:S01]  /*6eb0*/  @!PT LDS RZ, [RZ] ;  /* 0x00000000fffff984 */ /* 0x000fe20000000800 */
[----:B------:R-:W-:Y:S01]  /*6ec0*/  @!PT LDS RZ, [RZ] ;  /* 0x00000000fffff984 */ /* 0x000fe20000000800 */
[----:B------:R-:W-:Y:S01]  /*6ed0*/  @!PT LDS RZ, [RZ] ;  /* 0x00000000fffff984 */ /* 0x000fe20000000800 */
[----:B------:R3:W-:Y:S07]  /*6ee0*/  MEMBAR.ALL.CTA ;  /* 0x0000000000007992 */ /* 0x0007ee0000008000 */
[----:B---3--:R-:W3:Y:S02]  /*6ef0*/  FENCE.VIEW.ASYNC.S ;  /* 0x00000000000073c6 */ /* 0x008ee40000000000 */
[----:B---3--:R-:W-:Y:S06]  /*6f00*/  BAR.SYNC.DEFER_BLOCKING 0x1, 0x80 ;  /* 0x0042000000007b1d */ /* 0x008fec0000010000 */
[----:B------:R-:W-:Y:S05]  /*6f10*/  @P0 BRA `(.L_x_117) ;  /* 0x0000000000340947 */ /* 0x000fea0003800000 */
[----:B------:R-:W-:Y:S01]  /*6f20*/  UIADD3 UR12, UPT, UPT, UR43, 0x1400, URZ ;  /* 0x000014002b0c7890 */ /* 0x000fe2000fffe0ff */
[----:B------:R-:W-:Y:S01]  /*6f30*/  R2UR UR9, R97 ;  /* 0x00000000610972ca */ /* 0x000fe200000e0000 */
[----:B------:R-:W-:Y:S01]  /*6f40*/  UIADD3 UR10, UP0, UPT, UR46, 0x680, URZ ;  /* 0x000006802e0a7890 */ /* 0x000fe2000ff1e0ff */
[----:B------:R-:W-:Y:S01]  /*6f50*/  R2UR UR8, R99 ;  /* 0x00000000630872ca */ /* 0x000fe200000e0000 */
[----:B------:R-:W-:Y:S02]  /*6f60*/  UMOV UR7, UR36 ;  /* 0x0000002400077c82 */ /* 0x000fe40008000000 */
[----:B------:R-:W-:Y:S01]  /*6f70*/  IMAD.U32 R111, RZ, RZ, UR12 ;  /* 0x0000000cff6f7e24 */ /* 0x000fe2000f8e00ff */
[----:B------:R-:W-:Y:S04]  /*6f80*/  UIADD3.X UR11, UPT, UPT, URZ, UR47, URZ, UP0, !UPT ;  /* 0x0000002fff0b7290 */ /* 0x000fe800087fe4ff */
[----:B------:R-:W-:Y:S03]  /*6f90*/  R2UR UR4, R111 ;  /* 0x000000006f0472ca */ /* 0x000fe600000e0000 */
[----:B------:R-:W-:Y:S02]  /*6fa0*/  USHF.L.U32 UR5, UR9, 0x6, URZ ;  /* 0x0000000609057899 */ /* 0x000fe400080006ff */
[----:B------:R-:W-:Y:S09]  /*6fb0*/  USHF.L.U32 UR6, UR8, 0x6, URZ ;  /* 0x0000000608067899 */ /* 0x000ff200080006ff */
[----:B------:R3:W-:Y:S01]  /*6fc0*/  UTMASTG.3D [UR4], [UR10] ;  /* 0x000000040a0073b5 */ /* 0x0007e20008010000 */
[----:B------:R0:W-:Y:S01]  /*6fd0*/  UTMACMDFLUSH ;  /* 0x00000000000079b7 */ /* 0x0001e20000000000 */
[----:B---3--:R-:W-:Y:S04]  /*6fe0*/  DEPBAR.LE SB0, 0x0 ;  /* 0x000080000000791a */ /* 0x008fe80000000000 */
.L_x_117:
[----:B------:R-:W-:Y:S05]  /*6ff0*/  BSYNC.RECONVERGENT B0 ;  /* 0x0000000000007941 */ /* 0x000fea0003800200 */
.L_x_116:
[----:B------:R-:W-:Y:S01]  /*7000*/  BAR.SYNC.DEFER_BLOCKING 0x1, 0x80 ;  /* 0x0042000000007b1d */ /* 0x000fe20000010000 */
[----:B------:R-:W-:Y:S01]  /*7010*/  ISETP.NE.AND P2, PT, R112, RZ, PT ;  /* 0x000000ff7000720c */ /* 0x000fe20003f45270 */
[----:B------:R-:W-:Y:S01]  /*7020*/  IMAD.IADD R97, R43, 0x1, R81 ;  /* 0x000000012b617824 */ /* 0x000fe200078e0251 */
[----:B------:R-:W-:Y:S01]  /*7030*/  ISETP.NE.AND P0, PT, R113, 0x2, PT ;  /* 0x000000027100780c */ /* 0x000fe20003f05270 */
[----:B------:R-:W-:Y:S01]  /*7040*/  IMAD.IADD R99, R45, 0x1, R96 ;  /* 0x000000012d637824 */ /* 0x000fe200078e0260 */
[----:B------:R-:W-:Y:S02]  /*7050*/  ISETP.NE.AND P1, PT, R114, 0x4, PT ;  /* 0x000000047200780c */ /* 0x000fe40003f25270 */
[----:B------:R-:W-:Y:S02]  /*7060*/  SEL R0, RZ, 0x1, P0 ;  /* 0x00000001ff007807 */ /* 0x000fe40000000000 */
[----:B------:R-:W-:Y:S02]  /*7070*/  SEL R3, RZ, 0x1, P1 ;  /* 0x00000001ff037807 */ /* 0x000fe40000800000 */
[----:B------:R-:W-:Y:S02]  /*7080*/  LOP3.LUT R109, R109, R0, RZ, 0x3c, !PT ;  /* 0x000000006d6d7212 */ /* 0x000fe400078e3cff */
[----:B------:R-:W-:Y:S02]  /*7090*/  LOP3.LUT R110, R110, R3, RZ, 0x3c, !PT ;  /* 0x000000036e6e7212 */ /* 0x000fe400078e3cff */
[----:B------:R-:W-:Y:S02]  /*70a0*/  @P2 R2UR UR36, R107 ;  /* 0x000000006b2422ca */ /* 0x000fe400000e0000 */
[----:B------:R-:W-:Y:S02]  /*70b0*/  SEL R113, R113, RZ, P0 ;  /* 0x000000ff71717207 */ /* 0x000fe40000000000 */
[----:B------:R-:W-:Y:S01]  /*70c0*/  SEL R44, R114, RZ, P1 ;  /* 0x000000ff722c7207 */ /* 0x000fe20000800000 */
[----:B------:R-:W-:Y:S10]  /*70d0*/  @P2 BRA `(.L_x_118) ;  /* 0xffffffe400682947 */ /* 0x000ff4000383ffff */
[----:B------:R-:W-:Y:S05]  /*70e0*/  EXIT ;  /* 0x000000000000794d */ /* 0x000fea0003800000 */
.L_x_20:
[----:B--2---:R2:W1:Y:S02]  /*70f0*/  SYNCS.PHASECHK.TRANS64.TRYWAIT P0, [R3+URZ+0x240], R2 ;  /* 0x00024002030075a7 */ /* 0x00446400080011ff */
[----:B-1----:R-:W-:Y:S05]  /*7100*/  @!P0 NANOSLEEP.SYNCS 0x989680 ;  /* 0x009896800000895d */ /* 0x002fea0003900000 */
[----:B------:R-:W1:Y:S02]  /*7110*/  @!P0 SYNCS.PHASECHK.TRANS64 P0, [R3+URZ+0x240], R2 ;  /* 0x00024002030085a7 */ /* 0x000e6400080010ff */
[----:B-1----:R-:W-:Y:S05]  /*7120*/  @!P0 BRA `(.L_x_20) ;  /* 0xfffffffc00f08947 */ /* 0x002fea000383ffff */
[----:B------:R-:W-:Y:S05]  /*7130*/  BRA `(.L_x_119) ;  /* 0xffffffa400d47947 */ /* 0x000fea000383ffff */
.L_x_23:
[----:B-1----:R-:W-:-:S07]  /*7140*/  MOV R2, UR33 ;  /* 0x0000002100027c02 */ /* 0x002fce0008000f00 */
.L_x_120:
[----:B-1----:R1:W2:Y:S02]  /*7150*/  SYNCS.PHASECHK.TRANS64.TRYWAIT P0, [R2+URZ+0xd8], R5 ;  /* 0x0000d805020075a7 */ /* 0x0022a400080011ff */
[----:B--2---:R-:W-:Y:S05]  /*7160*/  @!P0 NANOSLEEP.SYNCS 0x989680 ;  /* 0x009896800000895d */ /* 0x004fea0003900000 */
[----:B------:R-:W2:Y:S02]  /*7170*/  @!P0 SYNCS.PHASECHK.TRANS64 P0, [R2+URZ+0xd8], R5 ;  /* 0x0000d805020085a7 */ /* 0x000ea400080010ff */
[----:B--2---:R-:W-:Y:S05]  /*7180*/  @!P0 BRA `(.L_x_120) ;  /* 0xfffffffc00f08947 */ /* 0x004fea000383ffff */
[----:B------:R-:W-:Y:S05]  /*7190*/  BRA `(.L_x_22) ;  /* 0xffffffa800247947 */ /* 0x000fea000383ffff */
.L_x_29:
[----:B-1----:R-:W-:-:S07]  /*71a0*/  MOV R2, UR17 ;  /* 0x0000001100027c02 */ /* 0x002fce0008000f00 */
.L_x_121:
[----:B-1----:R1:W2:Y:S02]  /*71b0*/  SYNCS.PHASECHK.TRANS64.TRYWAIT P0, [R2+URZ+0xd8], R5 ;  /* 0x0000d805020075a7 */ /* 0x0022a400080011ff */
[----:B--2---:R-:W-:Y:S05]  /*71c0*/  @!P0 NANOSLEEP.SYNCS 0x989680 ;  /* 0x009896800000895d */ /* 0x004fea0003900000 */
[----:B------:R-:W2:Y:S02]  /*71d0*/  @!P0 SYNCS.PHASECHK.TRANS64 P0, [R2+URZ+0xd8], R5 ;  /* 0x0000d805020085a7 */ /* 0x000ea400080010ff */
[----:B--2---:R-:W-:Y:S05]  /*71e0*/  @!P0 BRA `(.L_x_121) ;  /* 0xfffffffc00f08947 */ /* 0x004fea000383ffff */
[----:B------:R-:W-:Y:S05]  /*71f0*/  BRA `(.L_x_28) ;  /* 0xffffffa800c87947 */ /* 0x000fea000383ffff */
.L_x_33:
[----:B-1----:R1:W2:Y:S02]  /*7200*/  SYNCS.PHASECHK.TRANS64.TRYWAIT P0, [R2+URZ+0x1d0], R3 ;  /* 0x0001d003020075a7 */ /* 0x0022a400080011ff */
[----:B--2---:R-:W-:Y:S05]  /*7210*/  @!P0 NANOSLEEP.SYNCS 0x989680 ;  /* 0x009896800000895d */ /* 0x004fea0003900000 */
[----:B------:R-:W2:Y:S02]  /*7220*/  @!P0 SYNCS.PHASECHK.TRANS64 P0, [R2+URZ+0x1d0], R3 ;  /* 0x0001d003020085a7 */ /* 0x000ea400080010ff */
[----:B--2---:R-:W-:Y:S05]  /*7230*/  @!P0 BRA `(.L_x_33) ;  /* 0xfffffffc00f08947 */ /* 0x004fea000383ffff */
[----:B------:R-:W-:Y:S05]  /*7240*/  BRA `(.L_x_122) ;  /* 0xffffffac00547947 */ /* 0x000fea000383ffff */
.L_x_37:
[----:B----4-:R-:W-:-:S07]  /*7250*/  MOV R0, UR5 ;  /* 0x0000000500007c02 */ /* 0x010fce0008000f00 */
.L_x_123:
[----:B-1----:R1:W2:Y:S02]  /*7260*/  SYNCS.PHASECHK.TRANS64.TRYWAIT P0, [R0+URZ], R3 ;  /* 0x00000003000075a7 */ /* 0x0022a400080011ff */
[----:B--2---:R-:W-:Y:S05]  /*7270*/  @!P0 NANOSLEEP.SYNCS 0x989680 ;  /* 0x009896800000895d */ /* 0x004fea0003900000 */
[----:B------:R-:W2:Y:S02]  /*7280*/  @!P0 SYNCS.PHASECHK.TRANS64 P0, [R0+URZ], R3 ;  /* 0x00000003000085a7 */ /* 0x000ea400080010ff */
[----:B--2---:R-:W-:Y:S05]  /*7290*/  @!P0 BRA `(.L_x_123) ;  /* 0xfffffffc00f08947 */ /* 0x004fea000383ffff */
[----:B------:R-:W-:Y:S05]  /*72a0*/  BRA `(.L_x_124) ;  /* 0xffffffb000c47947 */ /* 0x000fea000383ffff */
.L_x_38:
[----:B----4-:R-:W-:-:S07]  /*72b0*/  MOV R0, UR5 ;  /* 0x0000000500007c02 */ /* 0x010fce0008000f00 */
.L_x_125:
[----:B-1----:R1:W2:Y:S02]  /*72c0*/  SYNCS.PHASECHK.TRANS64.TRYWAIT P0, [R0+URZ], R3 ;  /* 0x00000003000075a7 */ /* 0x0022a400080011ff */
[----:B--2---:R-:W-:Y:S05]  /*72d0*/  @!P0 NANOSLEEP.SYNCS 0x989680 ;  /* 0x009896800000895d */ /* 0x004fea0003900000 */
[----:B------:R-:W2:Y:S02]  /*72e0*/  @!P0 SYNCS.PHASECHK.TRANS64 P0, [R0+URZ], R3 ;  /* 0x00000003000085a7 */ /* 0x000ea400080010ff */
[----:B--2---:R-:W-:Y:S05]  /*72f0*/  @!P0 BRA `(.L_x_125) ;  /* 0xfffffffc00f08947 */ /* 0x004fea000383ffff */
[----:B------:R-:W-:Y:S05]  /*7300*/  BRA `(.L_x_126) ;  /* 0xffffffb000d07947 */ /* 0x000fea000383ffff */
.L_x_39:
[----:B----4-:R-:W-:-:S07]  /*7310*/  MOV R0, UR5 ;  /* 0x0000000500007c02 */ /* 0x010fce0008000f00 */
.L_x_127:
[----:B-1----:R1:W2:Y:S02]  /*7320*/  SYNCS.PHASECHK.TRANS64.TRYWAIT P0, [R0+URZ], R3 ;  /* 0x00000003000075a7 */ /* 0x0022a400080011ff */
[----:B--2---:R-:W-:Y:S05]  /*7330*/  @!P0 NANOSLEEP.SYNCS 0x989680 ;  /* 0x009896800000895d */ /* 0x004fea0003900000 */
[----:B------:R-:W2:Y:S02]  /*7340*/  @!P0 SYNCS.PHASECHK.TRANS64 P0, [R0+URZ], R3 ;  /* 0x00000003000085a7 */ /* 0x000ea400080010ff */
[----:B--2---:R-:W-:Y:S05]  /*7350*/  @!P0 BRA `(.L_x_127) ;  /* 0xfffffffc00f08947 */ /* 0x004fea000383ffff */
[----:B------:R-:W-:Y:S05]  /*7360*/  BRA `(.L_x_128) ;  /* 0xffffffb000dc7947 */ /* 0x000fea000383ffff */
.L_x_40:
[----:B----4-:R-:W-:-:S07]  /*7370*/  MOV R0, UR5 ;  /* 0x0000000500007c02 */ /* 0x010fce0008000f00 */
.L_x_129:
[----:B-1----:R1:W2:Y:S02]  /*7380*/  SYNCS.PHASECHK.TRANS64.TRYWAIT P0, [R0+URZ], R3 ;  /* 0x00000003000075a7 */ /* 0x0022a400080011ff */
[----:B--2---:R-:W-:Y:S05]  /*7390*/  @!P0 NANOSLEEP.SYNCS 0x989680 ;  /* 0x009896800000895d */ /* 0x004fea0003900000 */
[----:B------:R-:W2:Y:S02]  /*73a0*/  @!P0 SYNCS.PHASECHK.TRANS64 P0, [R0+URZ], R3 ;  /* 0x00000003000085a7 */ /* 0x000ea400080010ff */
[----:B--2---:R-:W-:Y:S05]  /*73b0*/  @!P0 BRA `(.L_x_129) ;  /* 0xfffffffc00f08947 */ /* 0x004fea000383ffff */
[----:B------:R-:W-:Y:S05]  /*73c0*/  BRA `(.L_x_130) ;  /* 0xffffffb000e87947 */ /* 0x000fea000383ffff */
.L_x_41:
[----:B----4-:R-:W-:-:S07]  /*73d0*/  MOV R0, UR5 ;  /* 0x0000000500007c02 */ /* 0x010fce0008000f00 */
.L_x_131:
[----:B-1----:R1:W2:Y:S02]  /*73e0*/  SYNCS.PHASECHK.TRANS64.TRYWAIT P0, [R0+URZ], R3 ;  /* 0x00000003000075a7 */ /* 0x0022a400080011ff */
[----:B--2---:R-:W-:Y:S05]  /*73f0*/  @!P0 NANOSLEEP.SYNCS 0x989680 ;  /* 0x009896800000895d */ /* 0x004fea0003900000 */
[----:B------:R-:W2:Y:S02]  /*7400*/  @!P0 SYNCS.PHASECHK.TRANS64 P0, [R0+URZ], R3 ;  /* 0x00000003000085a7 */ /* 0x000ea400080010ff */
[----:B--2---:R-:W-:Y:S05]  /*7410*/  @!P0 BRA `(.L_x_131) ;  /* 0xfffffffc00f08947 */ /* 0x004fea000383ffff */
[----:B------:R-:W-:Y:S05]  /*7420*/  BRA `(.L_x_132) ;  /* 0xffffffb000f47947 */ /* 0x000fea000383ffff */
.L_x_42:
[----:B----4-:R-:W-:-:S07]  /*7430*/  MOV R0, UR5 ;  /* 0x0000000500007c02 */ /* 0x010fce0008000f00 */
.L_x_133:
[----:B-1----:R1:W2:Y:S02]  /*7440*/  SYNCS.PHASECHK.TRANS64.TRYWAIT P0, [R0+URZ], R3 ;  /* 0x00000003000075a7 */ /* 0x0022a400080011ff */
[----:B--2---:R-:W-:Y:S05]  /*7450*/  @!P0 NANOSLEEP.SYNCS 0x989680 ;  /* 0x009896800000895d */ /* 0x004fea0003900000 */
[----:B------:R-:W2:Y:S02]  /*7460*/  @!P0 SYNCS.PHASECHK.TRANS64 P0, [R0+URZ], R3 ;  /* 0x00000003000085a7 */ /* 0x000ea400080010ff */
[----:B--2---:R-:W-:Y:S05]  /*7470*/  @!P0 BRA `(.L_x_133) ;  /* 0xfffffffc00f08947 */ /* 0x004fea000383ffff */
[----:B------:R-:W-:Y:S05]  /*7480*/  BRA `(.L_x_134) ;  /* 0xffffffb400007947 */ /* 0x000fea000383ffff */
.L_x_43:
[----:B----4-:R-:W-:-:S07]  /*7490*/  MOV R0, UR5 ;  /* 0x0000000500007c02 */ /* 0x010fce0008000f00 */
.L_x_135:
[----:B-1----:R1:W2:Y:S02]  /*74a0*/  SYNCS.PHASECHK.TRANS64.TRYWAIT P0, [R0+URZ], R3 ;  /* 0x00000003000075a7 */ /* 0x0022a400080011ff */
[----:B--2---:R-:W-:Y:S05]  /*74b0*/  @!P0 NANOSLEEP.SYNCS 0x989680 ;  /* 0x009896800000895d */ /* 0x004fea0003900000 */
[----:B------:R-:W2:Y:S02]  /*74c0*/  @!P0 SYNCS.PHASECHK.TRANS64 P0, [R0+URZ], R3 ;  /* 0x00000003000085a7 */ /* 0x000ea400080010ff */
[----:B--2---:R-:W-:Y:S05]  /*74d0*/  @!P0 BRA `(.L_x_135) ;  /* 0xfffffffc00f08947 */ /* 0x004fea000383ffff */
[----:B------:R-:W-:Y:S05]  /*74e0*/  BRA `(.L_x_136) ;  /* 0xffffffb4000c7947 */ /* 0x000fea000383ffff */
.L_x_44:
[----:B----4-:R-:W-:-:S07]  /*74f0*/  MOV R0, UR5 ;  /* 0x0000000500007c02 */ /* 0x010fce0008000f00 */
.L_x_137:
[----:B-1----:R1:W2:Y:S02]  /*7500*/  SYNCS.PHASECHK.TRANS64.TRYWAIT P0, [R0+URZ], R3 ;  /* 0x00000003000075a7 */ /* 0x0022a400080011ff */
[----:B--2---:R-:W-:Y:S05]  /*7510*/  @!P0 NANOSLEEP.SYNCS 0x989680 ;  /* 0x009896800000895d */ /* 0x004fea0003900000 */
[----:B------:R-:W2:Y:S02]  /*7520*/  @!P0 SYNCS.PHASECHK.TRANS64 P0, [R0+URZ], R3 ;  /* 0x00000003000085a7 */ /* 0x000ea400080010ff */
[----:B--2---:R-:W-:Y:S05]  /*7530*/  @!P0 BRA `(.L_x_137) ;  /* 0xfffffffc00f08947 */ /* 0x004fea000383ffff */
[----:B------:R-:W-:Y:S05]  /*7540*/  BRA `(.L_x_138) ;  /* 0xffffffb400187947 */ /* 0x000fea000383ffff */
.L_x_45:
[----:B----4-:R-:W-:-:S07]  /*7550*/  MOV R0, UR5 ;  /* 0x0000000500007c02 */ /* 0x010fce0008000f00 */
.L_x_139:
[----:B-1----:R1:W2:Y:S02]  /*7560*/  SYNCS.PHASECHK.TRANS64.TRYWAIT P0, [R0+URZ], R3 ;  /* 0x00000003000075a7 */ /* 0x0022a400080011ff */
[----:B--2---:R-:W-:Y:S05]  /*7570*/  @!P0 NANOSLEEP.SYNCS 0x989680 ;  /* 0x009896800000895d */ /* 0x004fea0003900000 */
[----:B------:R-:W2:Y:S02]  /*7580*/  @!P0 SYNCS.PHASECHK.TRANS64 P0, [R0+URZ], R3 ;  /* 0x00000003000085a7 */ /* 0x000ea400080010ff */
[----:B--2---:R-:W-:Y:S05]  /*7590*/  @!P0 BRA `(.L_x_139) ;  /* 0xfffffffc00f08947 */ /* 0x004fea000383ffff */
[----:B------:R-:W-:Y:S05]  /*75a0*/  BRA `(.L_x_140) ;  /* 0xffffffb400247947 */ /* 0x000fea000383ffff */
.L_x_46:
[----:B----4-:R-:W-:-:S07]  /*75b0*/  MOV R0, UR5 ;  /* 0x0000000500007c02 */ /* 0x010fce0008000f00 */
.L_x_141:
[----:B-1----:R1:W2:Y:S02]  /*75c0*/  SYNCS.PHASECHK.TRANS64.TRYWAIT P0, [R0+URZ], R3 ;  /* 0x00000003000075a7 */ /* 0x0022a400080011ff */
[----:B--2---:R-:W-:Y:S05]  /*75d0*/  @!P0 NANOSLEEP.SYNCS 0x989680 ;  /* 0x009896800000895d */ /* 0x004fea0003900000 */
[----:B------:R-:W2:Y:S02]  /*75e0*/  @!P0 SYNCS.PHASECHK.TRANS64 P0, [R0+URZ], R3 ;  /* 0x00000003000085a7 */ /* 0x000ea400080010ff */
[----:B--2---:R-:W-:Y:S05]  /*75f0*/  @!P0 BRA `(.L_x_141) ;  /* 0xfffffffc00f08947 */ /* 0x004fea000383ffff */
[----:B------:R-:W-:Y:S05]  /*7600*/  BRA `(.L_x_142) ;  /* 0xffffffb400307947 */ /* 0x000fea000383ffff */
.L_x_47:
[----:B----4-:R-:W-:-:S07]  /*7610*/  MOV R0, UR5 ;  /* 0x0000000500007c02 */ /* 0x010fce0008000f00 */
.L_x_143:
[----:B-1----:R1:W2:Y:S02]  /*7620*/  SYNCS.PHASECHK.TRANS64.TRYWAIT P0, [R0+URZ], R3 ;  /* 0x00000003000075a7 */ /* 0x0022a400080011ff */
[----:B--2---:R-:W-:Y:S05]  /*7630*/  @!P0 NANOSLEEP.SYNCS 0x989680 ;  /* 0x009896800000895d */ /* 0x004fea0003900000 */
[----:B------:R-:W2:Y:S02]  /*7640*/  @!P0 SYNCS.PHASECHK.TRANS64 P0, [R0+URZ], R3 ;  /* 0x00000003000085a7 */ /* 0x000ea400080010ff */
[----:B--2---:R-:W-:Y:S05]  /*7650*/  @!P0 BRA `(.L_x_143) ;  /* 0xfffffffc00f08947 */ /* 0x004fea000383ffff */
[----:B------:R-:W-:Y:S05]  /*7660*/  BRA `(.L_x_144) ;  /* 0xffffffb4003c7947 */ /* 0x000fea000383ffff */
.L_x_48:
[----:B----4-:R-:W-:-:S07]  /*7670*/  MOV R0, UR5 ;  /* 0x0000000500007c02 */ /* 0x010fce0008000f00 */
.L_x_145:
[----:B-1----:R1:W2:Y:S02]  /*7680*/  SYNCS.PHASECHK.TRANS64.TRYWAIT P0, [R0+URZ], R3 ;  /* 0x00000003000075a7 */ /* 0x0022a400080011ff */
[----:B--2---:R-:W-:Y:S05]  /*7690*/  @!P0 NANOSLEEP.SYNCS 0x989680 ;  /* 0x009896800000895d */ /* 0x004fea0003900000 */
[----:B------:R-:W2:Y:S02]  /*76a0*/  @!P0 SYNCS.PHASECHK.TRANS64 P0, [R0+URZ], R3 ;  /* 0x00000003000085a7 */ /* 0x000ea400080010ff */
[----:B--2---:R-:W-:Y:S05]  /*76b0*/  @!P0 BRA `(.L_x_145) ;  /* 0xfffffffc00f08947 */ /* 0x004fea000383ffff */
[----:B------:R-:W-:Y:S05]  /*76c0*/  BRA `(.L_x_146) ;  /* 0xffffffb400487947 */ /* 0x000fea000383ffff */
.L_x_49:
[----:B----4-:R-:W-:-:S07]  /*76d0*/  MOV R0, UR5 ;  /* 0x0000000500007c02 */ /* 0x010fce0008000f00 */
.L_x_147:
[----:B-1----:R1:W2:Y:S02]  /*76e0*/  SYNCS.PHASECHK.TRANS64.TRYWAIT P0, [R0+URZ], R3 ;  /* 0x00000003000075a7 */ /* 0x0022a400080011ff */
[----:B--2---:R-:W-:Y:S05]  /*76f0*/  @!P0 NANOSLEEP.SYNCS 0x989680 ;  /* 0x009896800000895d */ /* 0x004fea0003900000 */
[----:B------:R-:W2:Y:S02]  /*7700*/  @!P0 SYNCS.PHASECHK.TRANS64 P0, [R0+URZ], R3 ;  /* 0x00000003000085a7 */ /* 0x000ea400080010ff */
[----:B--2---:R-:W-:Y:S05]  /*7710*/  @!P0 BRA `(.L_x_147) ;  /* 0xfffffffc00f08947 */ /* 0x004fea000383ffff */
[----:B------:R-:W-:Y:S05]  /*7720*/  BRA `(.L_x_148) ;  /* 0xffffffb400547947 */ /* 0x000fea000383ffff */
.L_x_50:
[----:B----4-:R-:W-:-:S07]  /*7730*/  MOV R0, UR5 ;  /* 0x0000000500007c02 */ /* 0x010fce0008000f00 */
.L_x_149:
[----:B-1----:R1:W2:Y:S02]  /*7740*/  SYNCS.PHASECHK.TRANS64.TRYWAIT P0, [R0+URZ], R3 ;  /* 0x00000003000075a7 */ /* 0x0022a400080011ff */
[----:B--2---:R-:W-:Y:S05]  /*7750*/  @!P0 NANOSLEEP.SYNCS 0x989680 ;  /* 0x009896800000895d */ /* 0x004fea0003900000 */
[----:B------:R-:W2:Y:S02]  /*7760*/  @!P0 SYNCS.PHASECHK.TRANS64 P0, [R0+URZ], R3 ;  /* 0x00000003000085a7 */ /* 0x000ea400080010ff */
[----:B--2---:R-:W-:Y:S05]  /*7770*/  @!P0 BRA `(.L_x_149) ;  /* 0xfffffffc00f08947 */ /* 0x004fea000383ffff */
[----:B------:R-:W-:Y:S05]  /*7780*/  BRA `(.L_x_150) ;  /* 0xffffffb400607947 */ /* 0x000fea000383ffff */
.L_x_51:
[----:B----4-:R-:W-:-:S07]  /*7790*/  MOV R0, UR5 ;  /* 0x0000000500007c02 */ /* 0x010fce0008000f00 */
.L_x_151:
[----:B-1----:R1:W2:Y:S02]  /*77a0*/  SYNCS.PHASECHK.TRANS64.TRYWAIT P0, [R0+URZ], R3 ;  /* 0x00000003000075a7 */ /* 0x0022a400080011ff */
[----:B--2---:R-:W-:Y:S05]  /*77b0*/  @!P0 NANOSLEEP.SYNCS 0x989680 ;  /* 0x009896800000895d */ /* 0x004fea0003900000 */
[----:B------:R-:W2:Y:S02]  /*77c0*/  @!P0 SYNCS.PHASECHK.TRANS64 P0, [R0+URZ], R3 ;  /* 0x00000003000085a7 */ /* 0x000ea400080010ff */
[----:B--2---:R-:W-:Y:S05]  /*77d0*/  @!P0 BRA `(.L_x_151) ;  /* 0xfffffffc00f08947 */ /* 0x004fea000383ffff */
[----:B------:R-:W-:Y:S05]  /*77e0*/  BRA `(.L_x_152) ;  /* 0xffffffb4006c7947 */ /* 0x000fea000383ffff */
.L_x_52:
[----:B----4-:R-:W-:-:S07]  /*77f0*/  MOV R0, UR5 ;  /* 0x0000000500007c02 */ /* 0x010fce0008000f00 */
.L_x_153:
[----:B-1----:R1:W2:Y:S02]  /*7800*/  SYNCS.PHASECHK.TRANS64.TRYWAIT P0, [R0+URZ], R3 ;  /* 0x00000003000075a7 */ /* 0x0022a400080011ff */
[----:B--2---:R-:W-:Y:S05]  /*7810*/  @!P0 NANOSLEEP.SYNCS 0x989680 ;  /* 0x009896800000895d */ /* 0x004fea0003900000 */
[----:B------:R-:W2:Y:S02]  /*7820*/  @!P0 SYNCS.PHASECHK.TRANS64 P0, [R0+URZ], R3 ;  /* 0x00000003000085a7 */ /* 0x000ea400080010ff */
[----:B--2---:R-:W-:Y:S05]  /*7830*/  @!P0 BRA `(.L_x_153) ;  /* 0xfffffffc00f08947 */ /* 0x004fea000383ffff */
[----:B------:R-:W-:Y:S05]  /*7840*/  BRA `(.L_x_154) ;  /* 0xffffffb400787947 */ /* 0x000fea000383ffff */
.L_x_53:
[----:B----4-:R-:W-:-:S07]  /*7850*/  MOV R0, UR5 ;  /* 0x0000000500007c02 */ /* 0x010fce0008000f00 */
.L_x_155:
[----:B-1----:R1:W2:Y:S02]  /*7860*/  SYNCS.PHASECHK.TRANS64.TRYWAIT P0, [R0+URZ], R3 ;  /* 0x00000003000075a7 */ /* 0x0022a400080011ff */
[----:B--2---:R-:W-:Y:S05]  /*7870*/  @!P0 NANOSLEEP.SYNCS 0x989680 ;  /* 0x009896800000895d */ /* 0x004fea0003900000 */
[----:B------:R-:W2:Y:S02]  /*7880*/  @!P0 SYNCS.PHASECHK.TRANS64 P0, [R0+URZ], R3 ;  /* 0x00000003000085a7 */ /* 0x000ea400080010ff */
[----:B--2---:R-:W-:Y:S05]  /*7890*/  @!P0 BRA `(.L_x_155) ;  /* 0xfffffffc00f08947 */ /* 0x004fea000383ffff */
[----:B------:R-:W-:Y:S05]  /*78a0*/  BRA `(.L_x_156) ;  /* 0xffffffb400847947 */ /* 0x000fea000383ffff */
.L_x_54:
[----:B----4-:R-:W-:-:S07]  /*78b0*/  MOV R0, UR5 ;  /* 0x0000000500007c02 */ /* 0x010fce0008000f00 */
.L_x_157:
[----:B-1----:R1:W2:Y:S02]  /*78c0*/  SYNCS.PHASECHK.TRANS64.TRYWAIT P0, [R0+URZ], R3 ;  /* 0x00000003000075a7 */ /* 0x0022a400080011ff */
[----:B--2---:R-:W-:Y:S05]  /*78d0*/  @!P0 NANOSLEEP.SYNCS 0x989680 ;  /* 0x009896800000895d */ /* 0x004fea0003900000 */
[----:B------:R-:W2:Y:S02]  /*78e0*/  @!P0 SYNCS.PHASECHK.TRANS64 P0, [R0+URZ], R3 ;  /* 0x00000003000085a7 */ /* 0x000ea400080010ff */
[----:B--2---:R-:W-:Y:S05]  /*78f0*/  @!P0 BRA `(.L_x_157) ;  /* 0xfffffffc00f08947 */ /* 0x004fea000383ffff */
[----:B------:R-:W-:Y:S05]  /*7900*/  BRA `(.L_x_158) ;  /* 0xffffffb400907947 */ /* 0x000fea000383ffff */
.L_x_55:
[----:B----4-:R-:W-:-:S07]  /*7910*/  MOV R0, UR5 ;  /* 0x0000000500007c02 */ /* 0x010fce0008000f00 */
.L_x_159:
[----:B-1----:R1:W2:Y:S02]  /*7920*/  SYNCS.PHASECHK.TRANS64.TRYWAIT P0, [R0+URZ], R3 ;  /* 0x00000003000075a7 */ /* 0x0022a400080011ff */
[----:B--2---:R-:W-:Y:S05]  /*7930*/  @!P0 NANOSLEEP.SYNCS 0x989680 ;  /* 0x009896800000895d */ /* 0x004fea0003900000 */
[----:B------:R-:W2:Y:S02]  /*7940*/  @!P0 SYNCS.PHASECHK.TRANS64 P0, [R0+URZ], R3 ;  /* 0x00000003000085a7 */ /* 0x000ea400080010ff */
[----:B--2---:R-:W-:Y:S05]  /*7950*/  @!P0 BRA `(.L_x_159) ;  /* 0xfffffffc00f08947 */ /* 0x004fea000383ffff */
[----:B------:R-:W-:Y:S05]  /*7960*/  BRA `(.L_x_160) ;  /* 0xffffffb4009c7947 */ /* 0x000fea000383ffff */
.L_x_56:
[----:B----4-:R-:W-:-:S07]  /*7970*/  MOV R0, UR5 ;  /* 0x0000000500007c02 */ /* 0x010fce0008000f00 */
.L_x_161:
[----:B-1----:R1:W2:Y:S02]  /*7980*/  SYNCS.PHASECHK.TRANS64.TRYWAIT P0, [R0+URZ], R3 ;  /* 0x00000003000075a7 */ /* 0x0022a400080011ff */
[----:B--2---:R-:W-:Y:S05]  /*7990*/  @!P0 NANOSLEEP.SYNCS 0x989680 ;  /* 0x009896800000895d */ /* 0x004fea0003900000 */
[----:B------:R-:W2:Y:S02]  /*79a0*/  @!P0 SYNCS.PHASECHK.TRANS64 P0, [R0+URZ], R3 ;  /* 0x00000003000085a7 */ /* 0x000ea400080010ff */
[----:B--2---:R-:W-:Y:S05]  /*79b0*/  @!P0 BRA `(.L_x_161) ;  /* 0xfffffffc00f08947 */ /* 0x004fea000383ffff */
[----:B------:R-:W-:Y:S05]  /*79c0*/  BRA `(.L_x_162) ;  /* 0xffffffb400a87947 */ /* 0x000fea000383ffff */
.L_x_57:
[----:B----4-:R-:W-:-:S07]  /*79d0*/  MOV R0, UR5 ;  /* 0x0000000500007c02 */ /* 0x010fce0008000f00 */
.L_x_163:
[----:B-1----:R1:W2:Y:S02]  /*79e0*/  SYNCS.PHASECHK.TRANS64.TRYWAIT P0, [R0+URZ], R3 ;  /* 0x00000003000075a7 */ /* 0x0022a400080011ff */
[----:B--2---:R-:W-:Y:S05]  /*79f0*/  @!P0 NANOSLEEP.SYNCS 0x989680 ;  /* 0x009896800000895d */ /* 0x004fea0003900000 */
[----:B------:R-:W2:Y:S02]  /*7a00*/  @!P0 SYNCS.PHASECHK.TRANS64 P0, [R0+URZ], R3 ;  /* 0x00000003000085a7 */ /* 0x000ea400080010ff */
[----:B--2---:R-:W-:Y:S05]  /*7a10*/  @!P0 BRA `(.L_x_163) ;  /* 0xfffffffc00f08947 */ /* 0x004fea000383ffff */
[----:B------:R-:W-:Y:S05]  /*7a20*/  BRA `(.L_x_164) ;  /* 0xffffffb400b47947 */ /* 0x000fea000383ffff */
.L_x_58:
[----:B----4-:R-:W-:-:S07]  /*7a30*/  MOV R0, UR5 ;  /* 0x0000000500007c02 */ /* 0x010fce0008000f00 */
.L_x_165:
[----:B-1----:R1:W2:Y:S02]  /*7a40*/  SYNCS.PHASECHK.TRANS64.TRYWAIT P0, [R0+URZ], R3 ;  /* 0x00000003000075a7 */ /* 0x0022a400080011ff */
[----:B--2---:R-:W-:Y:S05]  /*7a50*/  @!P0 NANOSLEEP.SYNCS 0x989680 ;  /* 0x009896800000895d */ /* 0x004fea0003900000 */
[----:B------:R-:W2:Y:S02]  /*7a60*/  @!P0 SYNCS.PHASECHK.TRANS64 P0, [R0+URZ], R3 ;  /* 0x00000003000085a7 */ /* 0x000ea400080010ff */
[----:B--2---:R-:W-:Y:S05]  /*7a70*/  @!P0 BRA `(.L_x_165) ;  /* 0xfffffffc00f08947 */ /* 0x004fea000383ffff */
[----:B------:R-:W-:Y:S05]  /*7a80*/  BRA `(.L_x_166) ;  /* 0xffffffb400c07947 */ /* 0x000fea000383ffff */
.L_x_59:
[----:B----4-:R-:W-:-:S07]  /*7a90*/  MOV R0, UR5 ;  /* 0x0000000500007c02 */ /* 0x010fce0008000f00 */
.L_x_167:
[----:B-1----:R1:W2:Y:S02]  /*7aa0*/  SYNCS.PHASECHK.TRANS64.TRYWAIT P0, [R0+URZ], R3 ;  /* 0x00000003000075a7 */ /* 0x0022a400080011ff */
[----:B--2---:R-:W-:Y:S05]  /*7ab0*/  @!P0 NANOSLEEP.SYNCS 0x989680 ;  /* 0x009896800000895d */ /* 0x004fea0003900000 */
[----:B------:R-:W2:Y:S02]  /*7ac0*/  @!P0 SYNCS.PHASECHK.TRANS64 P0, [R0+URZ], R3 ;  /* 0x00000003000085a7 */ /* 0x000ea400080010ff */
[----:B--2---:R-:W-:Y:S05]  /*7ad0*/  @!P0 BRA `(.L_x_167) ;  /* 0xfffffffc00f08947 */ /* 0x004fea000383ffff */
[----:B------:R-:W-:Y:S05]  /*7ae0*/  BRA `(.L_x_168) ;  /* 0xffffffb400cc7947 */ /* 0x000fea000383ffff */
.L_x_60:
[----:B----4-:R-:W-:-:S07]  /*7af0*/  MOV R0, UR5 ;  /* 0x0000000500007c02 */ /* 0x010fce0008000f00 */
.L_x_169:
[----:B-1----:R1:W2:Y:S02]  /*7b00*/  SYNCS.PHASECHK.TRANS64.TRYWAIT P0, [R0+URZ], R3 ;  /* 0x00000003000075a7 */ /* 0x0022a400080011ff */
[----:B--2---:R-:W-:Y:S05]  /*7b10*/  @!P0 NANOSLEEP.SYNCS 0x989680 ;  /* 0x009896800000895d */ /* 0x004fea0003900000 */
[----:B------:R-:W2:Y:S02]  /*7b20*/  @!P0 SYNCS.PHASECHK.TRANS64 P0, [R0+URZ], R3 ;  /* 0x00000003000085a7 */ /* 0x000ea400080010ff */
[----:B--2---:R-:W-:Y:S05]  /*7b30*/  @!P0 BRA `(.L_x_169) ;  /* 0xfffffffc00f08947 */ /* 0x004fea000383ffff */
[----:B------:R-:W-:Y:S05]  /*7b40*/  BRA `(.L_x_170) ;  /* 0xffffffb400d87947 */ /* 0x000fea000383ffff */
.L_x_61:
[----:B----4-:R-:W-:-:S07]  /*7b50*/  MOV R0, UR5 ;  /* 0x0000000500007c02 */ /* 0x010fce0008000f00 */
.L_x_171:
[----:B-1----:R1:W2:Y:S02]  /*7b60*/  SYNCS.PHASECHK.TRANS64.TRYWAIT P0, [R0+URZ], R3 ;  /* 0x00000003000075a7 */ /* 0x0022a400080011ff */
[----:B--2---:R-:W-:Y:S05]  /*7b70*/  @!P0 NANOSLEEP.SYNCS 0x989680 ;  /* 0x009896800000895d */ /* 0x004fea0003900000 */
[----:B------:R-:W2:Y:S02]  /*7b80*/  @!P0 SYNCS.PHASECHK.TRANS64 P0, [R0+URZ], R3 ;  /* 0x00000003000085a7 */ /* 0x000ea400080010ff */
[----:B--2---:R-:W-:Y:S05]  /*7b90*/  @!P0 BRA `(.L_x_171) ;  /* 0xfffffffc00f08947 */ /* 0x004fea000383ffff */
[----:B------:R-:W-:Y:S05]  /*7ba0*/  BRA `(.L_x_172) ;  /* 0xffffffb400e47947 */ /* 0x000fea000383ffff */
.L_x_62:
[----:B----4-:R-:W-:-:S07]  /*7bb0*/  MOV R0, UR5 ;  /* 0x0000000500007c02 */ /* 0x010fce0008000f00 */
.L_x_173:
[----:B-1----:R1:W2:Y:S02]  /*7bc0*/  SYNCS.PHASECHK.TRANS64.TRYWAIT P0, [R0+URZ], R3 ;  /* 0x00000003000075a7 */ /* 0x0022a400080011ff */
[----:B--2---:R-:W-:Y:S05]  /*7bd0*/  @!P0 NANOSLEEP.SYNCS 0x989680 ;  /* 0x009896800000895d */ /* 0x004fea0003900000 */
[----:B------:R-:W2:Y:S02]  /*7be0*/  @!P0 SYNCS.PHASECHK.TRANS64 P0, [R0+URZ], R3 ;  /* 0x00000003000085a7 */ /* 0x000ea400080010ff */
[----:B--2---:R-:W-:Y:S05]  /*7bf0*/  @!P0 BRA `(.L_x_173) ;  /* 0xfffffffc00f08947 */ /* 0x004fea000383ffff */
[----:B------:R-:W-:Y:S05]  /*7c00*/  BRA `(.L_x_174) ;  /* 0xffffffb400f07947 */ /* 0x000fea000383ffff */
.L_x_65:
[----:B-1----:R1:W2:Y:S02]  /*7c10*/  SYNCS.PHASECHK.TRANS64.TRYWAIT P0, [R0+URZ+0x230], R5 ;  /* 0x00023005000075a7 */ /* 0x0022a400080011ff */
[----:B--2---:R-:W-:Y:S05]  /*7c20*/  @!P0 NANOSLEEP.SYNCS 0x989680 ;  /* 0x009896800000895d */ /* 0x004fea0003900000 */
[----:B------:R-:W2:Y:S02]  /*7c30*/  @!P0 SYNCS.PHASECHK.TRANS64 P0, [R0+URZ+0x230], R5 ;  /* 0x00023005000085a7 */ /* 0x000ea400080010ff */
[----:B--2---:R-:W-:Y:S05]  /*7c40*/  @!P0 BRA `(.L_x_65) ;  /* 0xfffffffc00f08947 */ /* 0x004fea000383ffff */
[----:B------:R-:W-:Y:S05]  /*7c50*/  BRA `(.L_x_175) ;  /* 0xffffffb8004c7947 */ /* 0x000fea000383ffff */
.L_x_66:
[----:B------:R-:W-:-:S07]  /*7c60*/  MOV R0, UR5 ;  /* 0x0000000500007c02 */ /* 0x000fce0008000f00 */
.L_x_176:
[----:B-1----:R1:W2:Y:S02]  /*7c70*/  SYNCS.PHASECHK.TRANS64.TRYWAIT P0, [R0+URZ+0x1e0], R5 ;  /* 0x0001e005000075a7 */ /* 0x0022a400080011ff */
[----:B--2---:R-:W-:Y:S05]  /*7c80*/  @!P0 NANOSLEEP.SYNCS 0x989680 ;  /* 0x009896800000895d */ /* 0x004fea0003900000 */
[----:B------:R-:W2:Y:S02]  /*7c90*/  @!P0 SYNCS.PHASECHK.TRANS64 P0, [R0+URZ+0x1e0], R5 ;  /* 0x0001e005000085a7 */ /* 0x000ea400080010ff */
[----:B--2---:R-:W-:Y:S05]  /*7ca0*/  @!P0 BRA `(.L_x_176) ;  /* 0xfffffffc00f08947 */ /* 0x004fea000383ffff */
[----:B------:R-:W-:Y:S05]  /*7cb0*/  BRA `(.L_x_177) ;  /* 0xffffffb8005c7947 */ /* 0x000fea000383ffff */
.L_x_67:
[----:B-1----:R1:W2:Y:S02]  /*7cc0*/  SYNCS.PHASECHK.TRANS64.TRYWAIT P1, [R0+URZ+0x1d0], R5 ;  /* 0x0001d005000075a7 */ /* 0x0022a400080211ff */
[----:B--2---:R-:W-:Y:S05]  /*7cd0*/  @!P1 NANOSLEEP.SYNCS 0x989680 ;  /* 0x009896800000995d */ /* 0x004fea0003900000 */
[----:B------:R-:W2:Y:S02]  /*7ce0*/  @!P1 SYNCS.PHASECHK.TRANS64 P1, [R0+URZ+0x1d0], R5 ;  /* 0x0001d005000095a7 */ /* 0x000ea400080210ff */
[----:B--2---:R-:W-:Y:S05]  /*7cf0*/  @!P1 BRA `(.L_x_67) ;  /* 0xfffffffc00f09947 */ /* 0x004fea000383ffff */
[----:B------:R-:W-:Y:S05]  /*7d00*/  BRA `(.L_x_178) ;  /* 0xffffffb8008c7947 */ /* 0x000fea000383ffff */
.L_x_70:
[----:B------:R-:W-:-:S07]  /*7d10*/  MOV R0, UR5 ;  /* 0x0000000500007c02 */ /* 0x000fce0008000f00 */
.L_x_179:
[----:B-1----:R1:W2:Y:S02]  /*7d20*/  SYNCS.PHASECHK.TRANS64.TRYWAIT P0, [R0+URZ+0x1e0], R3 ;  /* 0x0001e003000075a7 */ /* 0x0022a400080011ff */
[----:B--2---:R-:W-:Y:S05]  /*7d30*/  @!P0 NANOSLEEP.SYNCS 0x989680 ;  /* 0x009896800000895d */ /* 0x004fea0003900000 */
[----:B------:R-:W2:Y:S02]  /*7d40*/  @!P0 SYNCS.PHASECHK.TRANS64 P0, [R0+URZ+0x1e0], R3 ;  /* 0x0001e003000085a7 */ /* 0x000ea400080010ff */
[----:B--2---:R-:W-:Y:S05]  /*7d50*/  @!P0 BRA `(.L_x_179) ;  /* 0xfffffffc00f08947 */ /* 0x004fea000383ffff */
[----:B------:R-:W-:Y:S05]  /*7d60*/  BRA `(.L_x_69) ;  /* 0xffffffb800e07947 */ /* 0x000fea000383ffff */
.L_x_77:
[----:B-1----:R1:W2:Y:S02]  /*7d70*/  SYNCS.PHASECHK.TRANS64.TRYWAIT P1, [R0+URZ+0x1d0], R5 ;  /* 0x0001d005000075a7 */ /* 0x0022a400080211ff */
[----:B--2---:R-:W-:Y:S05]  /*7d80*/  @!P1 NANOSLEEP.SYNCS 0x989680 ;  /* 0x009896800000995d */ /* 0x004fea0003900000 */
[----:B------:R-:W2:Y:S02]  /*7d90*/  @!P1 SYNCS.PHASECHK.TRANS64 P1, [R0+URZ+0x1d0], R5 ;  /* 0x0001d005000095a7 */ /* 0x000ea400080210ff */
[----:B--2---:R-:W-:Y:S05]  /*7da0*/  @!P1 BRA `(.L_x_77) ;  /* 0xfffffffc00f09947 */ /* 0x004fea000383ffff */
[----:B------:R-:W-:Y:S05]  /*7db0*/  BRA `(.L_x_180) ;  /* 0xffffffc000407947 */ /* 0x000fea000383ffff */
.L_x_78:
[----:B------:R-:W-:-:S07]  /*7dc0*/  MOV R3, UR8 ;  /* 0x0000000800037c02 */ /* 0x000fce0008000f00 */
.L_x_181:
[----:B-1----:R1:W2:Y:S02]  /*7dd0*/  SYNCS.PHASECHK.TRANS64.TRYWAIT P0, [R3+URZ+0x210], R0 ;  /* 0x00021000030075a7 */ /* 0x0022a400080011ff */
[----:B--2---:R-:W-:Y:S05]  /*7de0*/  @!P0 NANOSLEEP.SYNCS 0x989680 ;  /* 0x009896800000895d */ /* 0x004fea0003900000 */
[----:B------:R-:W2:Y:S02]  /*7df0*/  @!P0 SYNCS.PHASECHK.TRANS64 P0, [R3+URZ+0x210], R0 ;  /* 0x00021000030085a7 */ /* 0x000ea400080010ff */
[----:B--2---:R-:W-:Y:S05]  /*7e00*/  @!P0 BRA `(.L_x_181) ;  /* 0xfffffffc00f08947 */ /* 0x004fea000383ffff */
[----:B------:R-:W-:Y:S05]  /*7e10*/  BRA `(.L_x_182) ;  /* 0xffffffc000907947 */ /* 0x000fea000383ffff */
.L_x_81:
[----:B------:R-:W-:Y:S07]  /*7e20*/  MOV R0, UR7 ;  /* 0x0000000700007c02 */ /* 0x000fee0008000f00 */
.L_x_183:
[----:B-1----:R1:W2:Y:S02]  /*7e30*/  SYNCS.PHASECHK.TRANS64.TRYWAIT P0, [R0+URZ], R3 ;  /* 0x00000003000075a7 */ /* 0x0022a400080011ff */
[----:B--2---:R-:W-:Y:S05]  /*7e40*/  @!P0 NANOSLEEP.SYNCS 0x989680 ;  /* 0x009896800000895d */ /* 0x004fea0003900000 */
[----:B------:R-:W2:Y:S02]  /*7e50*/  @!P0 SYNCS.PHASECHK.TRANS64 P0, [R0+URZ], R3 ;  /* 0x00000003000085a7 */ /* 0x000ea400080010ff */
[----:B--2---:R-:W-:Y:S05]  /*7e60*/  @!P0 BRA `(.L_x_183) ;  /* 0xfffffffc00f08947 */ /* 0x004fea000383ffff */
[----:B------:R-:W-:Y:S05]  /*7e70*/  BRA `(.L_x_80) ;  /* 0xffffffc000ac7947 */ /* 0x000fea000383ffff */
.L_x_84:
[----:B------:R-:W-:-:S07]  /*7e80*/  MOV R0, UR5 ;  /* 0x0000000500007c02 */ /* 0x000fce0008000f00 */
.L_x_184:
[----:B--2---:R2:W3:Y:S02]  /*7e90*/  SYNCS.PHASECHK.TRANS64.TRYWAIT P0, [R0+URZ], R3 ;  /* 0x00000003000075a7 */ /* 0x0044e400080011ff */
[----:B---3--:R-:W-:Y:S05]  /*7ea0*/  @!P0 NANOSLEEP.SYNCS 0x989680 ;  /* 0x009896800000895d */ /* 0x008fea0003900000 */
[----:B------:R-:W3:Y:S02]  /*7eb0*/  @!P0 SYNCS.PHASECHK.TRANS64 P0, [R0+URZ], R3 ;  /* 0x00000003000085a7 */ /* 0x000ee400080010ff */
[----:B---3--:R-:W-:Y:S05]  /*7ec0*/  @!P0 BRA `(.L_x_184) ;  /* 0xfffffffc00f08947 */ /* 0x008fea000383ffff */
[----:B------:R-:W-:Y:S05]  /*7ed0*/  BRA `(.L_x_185) ;  /* 0xffffffc400607947 */ /* 0x000fea000383ffff */
.L_x_85:
[----:B------:R-:W-:-:S07]  /*7ee0*/  MOV R0, UR5 ;  /* 0x0000000500007c02 */ /* 0x000fce0008000f00 */
.L_x_186:
[----:B-1----:R1:W2:Y:S02]  /*7ef0*/  SYNCS.PHASECHK.TRANS64.TRYWAIT P0, [R0+URZ], R3 ;  /* 0x00000003000075a7 */ /* 0x0022a400080011ff */
[----:B--2---:R-:W-:Y:S05]  /*7f00*/  @!P0 NANOSLEEP.SYNCS 0x989680 ;  /* 0x009896800000895d */ /* 0x004fea0003900000 */
[----:B------:R-:W2:Y:S02]  /*7f10*/  @!P0 SYNCS.PHASECHK.TRANS64 P0, [R0+URZ], R3 ;  /* 0x00000003000085a7 */ /* 0x000ea400080010ff */
[----:B--2---:R-:W-:Y:S05]  /*7f20*/  @!P0 BRA `(.L_x_186) ;  /* 0xfffffffc00f08947 */ /* 0x004fea000383ffff */
[----:B------:R-:W-:Y:S05]  /*7f30*/  BRA `(.L_x_187) ;  /* 0xffffffc4006c7947 */ /* 0x000fea000383ffff */
.L_x_86:
[----:B------:R-:W-:-:S07]  /*7f40*/  MOV R0, UR5 ;  /* 0x0000000500007c02 */ /* 0x000fce0008000f00 */
.L_x_188:
[----:B-1----:R1:W2:Y:S02]  /*7f50*/  SYNCS.PHASECHK.TRANS64.TRYWAIT P0, [R0+URZ], R3 ;  /* 0x00000003000075a7 */ /* 0x0022a400080011ff */
[----:B--2---:R-:W-:Y:S05]  /*7f60*/  @!P0 NANOSLEEP.SYNCS 0x989680 ;  /* 0x009896800000895d */ /* 0x004fea0003900000 */
[----:B------:R-:W2:Y:S02]  /*7f70*/  @!P0 SYNCS.PHASECHK.TRANS64 P0, [R0+URZ], R3 ;  /* 0x00000003000085a7 */ /* 0x000ea400080010ff */
[----:B--2---:R-:W-:Y:S05]  /*7f80*/  @!P0 BRA `(.L_x_188) ;  /* 0xfffffffc00f08947 */ /* 0x004fea000383ffff */
[----:B------:R-:W-:Y:S05]  /*7f90*/  BRA `(.L_x_189) ;  /* 0xffffffc400787947 */ /* 0x000fea000383ffff */
.L_x_87:
[----:B------:R-:W-:-:S07]  /*7fa0*/  MOV R0, UR7 ;  /* 0x0000000700007c02 */ /* 0x000fce0008000f00 */
.L_x_190:
[----:B-1----:R1:W2:Y:S02]  /*7fb0*/  SYNCS.PHASECHK.TRANS64.TRYWAIT P0, [R0+URZ], R3 ;  /* 0x00000003000075a7 */ /* 0x0022a400080011ff */
[----:B--2---:R-:W-:Y:S05]  /*7fc0*/  @!P0 NANOSLEEP.SYNCS 0x989680 ;  /* 0x009896800000895d */ /* 0x004fea0003900000 */
[----:B------:R-:W2:Y:S02]  /*7fd0*/  @!P0 SYNCS.PHASECHK.TRANS64 P0, [R0+URZ], R3 ;  /* 0x00000003000085a7 */ /* 0x000ea400080010ff */
[----:B--2---:R-:W-:Y:S05]  /*7fe0*/  @!P0 BRA `(.L_x_190) ;  /* 0xfffffffc00f08947 */ /* 0x004fea000383ffff */
[----:B------:R-:W-:Y:S05]  /*7ff0*/  BRA `(.L_x_191) ;  /* 0xffffffc400847947 */ /* 0x000fea000383ffff */
.L_x_92:
[----:B---3--:R3:W1:Y:S02]  /*8000*/  SYNCS.PHASECHK.TRANS64.TRYWAIT P0, [R0+URZ+0x1d0], R3 ;  /* 0x0001d003000075a7 */ /* 0x00866400080011ff */
[----:B-1----:R-:W-:Y:S05]  /*8010*/  @!P0 NANOSLEEP.SYNCS 0x989680 ;  /* 0x009896800000895d */ /* 0x002fea0003900000 */
[----:B------:R-:W1:Y:S02]  /*8020*/  @!P0 SYNCS.PHASECHK.TRANS64 P0, [R0+URZ+0x1d0], R3 ;  /* 0x0001d003000085a7 */ /* 0x000e6400080010ff */
[----:B-1----:R-:W-:Y:S05]  /*8030*/  @!P0 BRA `(.L_x_92) ;  /* 0xfffffffc00f08947 */ /* 0x002fea000383ffff */
[----:B------:R-:W-:Y:S05]  /*8040*/  BRA `(.L_x_192) ;  /* 0xffffffc800807947 */ /* 0x000fea000383ffff */
.L_x_95:
[----:B------:R-:W-:Y:S07]  /*8050*/  MOV R0, UR6 ;  /* 0x0000000600007c02 */ /* 0x000fee0008000f00 */
.L_x_193:
[----:B-1----:R1:W3:Y:S02]  /*8060*/  SYNCS.PHASECHK.TRANS64.TRYWAIT P0, [R0+URZ+0x1c8], R3 ;  /* 0x0001c803000075a7 */ /* 0x0022e400080011ff */
[----:B---3--:R-:W-:Y:S05]  /*8070*/  @!P0 NANOSLEEP.SYNCS 0x989680 ;  /* 0x009896800000895d */ /* 0x008fea0003900000 */
[----:B------:R-:W3:Y:S02]  /*8080*/  @!P0 SYNCS.PHASECHK.TRANS64 P0, [R0+URZ+0x1c8], R3 ;  /* 0x0001c803000085a7 */ /* 0x000ee400080010ff */
[----:B---3--:R-:W-:Y:S05]  /*8090*/  @!P0 BRA `(.L_x_193) ;  /* 0xfffffffc00f08947 */ /* 0x008fea000383ffff */
[----:B------:R-:W-:Y:S05]  /*80a0*/  BRA `(.L_x_94) ;  /* 0xffffffcc006c7947 */ /* 0x000fea000383ffff */
.L_x_98:
[----:B------:R-:W-:Y:S07]  /*80b0*/  MOV R3, UR6 ;  /* 0x0000000600037c02 */ /* 0x000fee0008000f00 */
.L_x_194:
[----:B-1----:R1:W2:Y:S02]  /*80c0*/  SYNCS.PHASECHK.TRANS64.TRYWAIT P2, [R3+URZ+0x1b8], R26 ;  /* 0x0001b81a030075a7 */ /* 0x0022a400080411ff */
[----:B--2---:R-:W-:Y:S05]  /*80d0*/  @!P2 NANOSLEEP.SYNCS 0x989680 ;  /* 0x009896800000a95d */ /* 0x004fea0003900000 */
[----:B------:R-:W2:Y:S02]  /*80e0*/  @!P2 SYNCS.PHASECHK.TRANS64 P2, [R3+URZ+0x1b8], R26 ;  /* 0x0001b81a0300a5a7 */ /* 0x000ea400080410ff */
[----:B--2---:R-:W-:Y:S05]  /*80f0*/  @!P2 BRA `(.L_x_194) ;  /* 0xfffffffc00f0a947 */ /* 0x004fea000383ffff */
[----:B------:R-:W-:Y:S05]  /*8100*/  BRA `(.L_x_195) ;  /* 0xffffffd000007947 */ /* 0x000fea000383ffff */
.L_x_101:
[----:B--2---:R2:W1:Y:S02]  /*8110*/  SYNCS.PHASECHK.TRANS64.TRYWAIT P0, [R0+URZ+0x1d0], R3 ;  /* 0x0001d003000075a7 */ /* 0x00446400080011ff */
[----:B-1----:R-:W-:Y:S05]  /*8120*/  @!P0 NANOSLEEP.SYNCS 0x989680 ;  /* 0x009896800000895d */ /* 0x002fea0003900000 */
[----:B------:R-:W1:Y:S02]  /*8130*/  @!P0 SYNCS.PHASECHK.TRANS64 P0, [R0+URZ+0x1d0], R3 ;  /* 0x0001d003000085a7 */ /* 0x000e6400080010ff */
[----:B-1----:R-:W-:Y:S05]  /*8140*/  @!P0 BRA `(.L_x_101) ;  /* 0xfffffffc00f08947 */ /* 0x002fea000383ffff */
[----:B------:R-:W-:Y:S05]  /*8150*/  BRA `(.L_x_196) ;  /* 0xffffffd4005c7947 */ /* 0x000fea000383ffff */
.L_x_112:
[----:B-1----:R-:W-:Y:S04]  /*8160*/  MOV R0, UR43 ;  /* 0x0000002b00007c02 */ /* 0x002fe80008000f00 */
[----:B------:R1:W2:Y:S03]  /*8170*/  SYNCS.PHASECHK.TRANS64.TRYWAIT P1, [R0+URZ+0x1b0], R3 ;  /* 0x0001b003000075a7 */ /* 0x0002a600080211ff */
[----:B--2---:R-:W-:Y:S05]  /*8180*/  @!P1 NANOSLEEP.SYNCS 0x989680 ;  /* 0x009896800000995d */ /* 0x004fea0003900000 */
[----:B------:R-:W2:Y:S02]  /*8190*/  @!P1 SYNCS.PHASECHK.TRANS64 P1, [R0+URZ+0x1b0], R3 ;  /* 0x0001b003000095a7 */ /* 0x000ea400080210ff */
[----:B--2---:R-:W-:Y:S05]  /*81a0*/  @!P1 BRA `(.L_x_112) ;  /* 0xfffffffc00ec9947 */ /* 0x004fea000383ffff */
[----:B------:R-:W-:Y:S05]  /*81b0*/  BRA `(.L_x_111) ;  /* 0xffffffe000507947 */ /* 0x000fea000383ffff */
.L_x_114:
[----:B-1----:R1:W4:Y:S02]  /*81c0*/  SYNCS.PHASECHK.TRANS64.TRYWAIT P1, [R92+URZ+0x1f0], R7 ;  /* 0x0001f0075c0075a7 */ /* 0x00232400080211ff */
[----:B----4-:R-:W-:Y:S05]  /*81d0*/  @!P1 NANOSLEEP.SYNCS 0x989680 ;  /* 0x009896800000995d */ /* 0x010fea0003900000 */
[----:B------:R-:W4:Y:S02]  /*81e0*/  @!P1 SYNCS.PHASECHK.TRANS64 P1, [R92+URZ+0x1f0], R7 ;  /* 0x0001f0075c0095a7 */ /* 0x000f2400080210ff */
[----:B----4-:R-:W-:Y:S05]  /*81f0*/  @!P1 BRA `(.L_x_114) ;  /* 0xfffffffc00f09947 */ /* 0x010fea000383ffff */
[----:B------:R-:W-:Y:S05]  /*8200*/  BRA `(.L_x_113) ;  /* 0xffffffe0008c7947 */ /* 0x000fea000383ffff */
        .weak           $__internal_0_$__cuda_sm10x_tcgen05_guardrail_trap_col_being_dealloced_not_returned_by_alloc
        .type           $__internal_0_$__cuda_sm10x_tcgen05_guardrail_trap_col_being_dealloced_not_returned_by_alloc,@function
        .size           $__internal_0_$__cuda_sm10x_tcgen05_guardrail_trap_col_being_dealloced_not_returned_by_alloc,($__internal_1_$__cuda_sm10x_tcgen05_guardrail_trap_phase_invalid_during_alloc - $__internal_0_$__cuda_sm10x_tcgen05_guardrail_trap_col_being_dealloced_not_returned_by_alloc)
$__internal_0_$__cuda_sm10x_tcgen05_guardrail_trap_col_being_dealloced_not_returned_by_alloc:
[----:B------:R-:W-:Y:S05]  /*8210*/  BPT.TRAP 0x1 ;  /* 0x000000040000795c */ /* 0x000fea0000300000 */
[----:B------:R-:W-:-:S04]  /*8220*/  HFMA2 R3, -RZ, RZ, 0, 0 ;  /* 0x00000000ff037431 */ /* 0x000fc800000001ff */
[----:B------:R-:W-:Y:S05]  /*8230*/  RET.REL.NODEC R2 `(_ZN7cutlass13device_kernelINS_4gemm6kernel13GemmUniversalIN4cute5tupleIJiiiiEEENS1_10collective13CollectiveMmaINS1_35MainloopSm100TmaUmmaWarpSpecializedILi27ELi2ELi4ENS5_IJNS4_1CILi1EEESB_SB_EEEEENS5_IJNSA_ILi64EEESE_SE_EEEaNS5_IJlSB_lEEEaSG_NS4_8TiledMMAINS4_8MMA_AtomIJNS4_15SM100_MMA_S8_SSIaaiLi64ELi64ELNS4_4UMMA5MajorE0ELSL_0ELNSK_8SaturateE0EEEEEENS4_6LayoutISC_NS5_IJNSA_ILi0EEESQ_SQ_EEEEENS5_IJNS4_10UnderscoreEST_ST_EEEEENS4_13SM90_TMA_LOADENS4_14ComposedLayoutINS4_7SwizzleILi2ELi4ELi3EEENS4_18smem_ptr_flag_bitsILi8EEENSP_INS5_IJNSA_ILi8EEESE_EEENS5_IJSE_SB_EEEEEEEvNS4_8identityESW_S16_vS17_EENS_8epilogue10collective18CollectiveEpilogueINS19_23Sm100TmaWarpSpecializedILi1ELi1ELi32ELb0ELb0EEEJSF_NS5_IJNSP_ISE_SB_EES1E_EEEaSG_aSG_NS19_6fusion15FusionCallbacksIS1D_NS1G_17LinearCombinationIaiaiLNS_15FloatRoundStyleE2EEESF_S1F_JEEENS4_5SM1004TMEM4LOAD26SM100_TMEM_LOAD_16dp32b32xESW_S16_NS4_39AutoVectorizingCopyWithAssumedAlignmentILi128EEENS4_14SM90_TMA_STOREES16_S1R_S1R_EEEvvEEEEvNT_6ParamsE) ;  /* 0xffffff7c02707950 */ /* 0x000fea0003c3ffff */
        .weak           $__internal_1_$__cuda_sm10x_tcgen05_guardrail_trap_phase_invalid_during_alloc
        .type           $__internal_1_$__cuda_sm10x_tcgen05_guardrail_trap_phase_invalid_during_alloc,@function
        .size           $__internal_1_$__cuda_sm10x_tcgen05_guardrail_trap_phase_invalid_during_alloc,($__internal_2_$__cuda_sm10x_tcgen05_guardrail_trap_unallocated_columns_being_dealloced - $__internal_1_$__cuda_sm10x_tcgen05_guardrail_trap_phase_invalid_during_alloc)
$__internal_1_$__cuda_sm10x_tcgen05_guardrail_trap_phase_invalid_during_alloc:
[----:B------:R-:W-:Y:S05]  /*8240*/  BPT.TRAP 0x1 ;  /* 0x000000040000795c */ /* 0x000fea0000300000 */
[----:B------:R-:W-:-:S04]  /*8250*/  MOV R3, 0x0 ;  /* 0x0000000000037802 */ /* 0x000fc80000000f00 */
[----:B------:R-:W-:Y:S05]  /*8260*/  RET.REL.NODEC R2 `(_ZN7cutlass13device_kernelINS_4gemm6kernel13GemmUniversalIN4cute5tupleIJiiiiEEENS1_10collective13CollectiveMmaINS1_35MainloopSm100TmaUmmaWarpSpecializedILi27ELi2ELi4ENS5_IJNS4_1CILi1EEESB_SB_EEEEENS5_IJNSA_ILi64EEESE_SE_EEEaNS5_IJlSB_lEEEaSG_NS4_8TiledMMAINS4_8MMA_AtomIJNS4_15SM100_MMA_S8_SSIaaiLi64ELi64ELNS4_4UMMA5MajorE0ELSL_0ELNSK_8SaturateE0EEEEEENS4_6LayoutISC_NS5_IJNSA_ILi0EEESQ_SQ_EEEEENS5_IJNS4_10UnderscoreEST_ST_EEEEENS4_13SM90_TMA_LOADENS4_14ComposedLayoutINS4_7SwizzleILi2ELi4ELi3EEENS4_18smem_ptr_flag_bitsILi8EEENSP_INS5_IJNSA_ILi8EEESE_EEENS5_IJSE_SB_EEEEEEEvNS4_8identityESW_S16_vS17_EENS_8epilogue10collective18CollectiveEpilogueINS19_23Sm100TmaWarpSpecializedILi1ELi1ELi32ELb0ELb0EEEJSF_NS5_IJNSP_ISE_SB_EES1E_EEEaSG_aSG_NS19_6fusion15FusionCallbacksIS1D_NS1G_17LinearCombinationIaiaiLNS_15FloatRoundStyleE2EEESF_S1F_JEEENS4_5SM1004TMEM4LOAD26SM100_TMEM_LOAD_16dp32b32xESW_S16_NS4_39AutoVectorizingCopyWithAssumedAlignmentILi128EEENS4_14SM90_TMA_STOREES16_S1R_S1R_EEEvvEEEEvNT_6ParamsE) ;  /* 0xffffff7c02647950 */ /* 0x000fea0003c3ffff */
        .weak           $__internal_2_$__cuda_sm10x_tcgen05_guardrail_trap_unallocated_columns_being_dealloced
        .type           $__internal_2_$__cuda_sm10x_tcgen05_guardrail_trap_unallocated_columns_being_dealloced,@function
        .size           $__internal_2_$__cuda_sm10x_tcgen05_guardrail_trap_unallocated_columns_being_dealloced,(.L_x_198 - $__internal_2_$__cuda_sm10x_tcgen05_guardrail_trap_unallocated_columns_being_dealloced)
$__internal_2_$__cuda_sm10x_tcgen05_guardrail_trap_unallocated_columns_being_dealloced:
[----:B------:R-:W-:Y:S05]  /*8270*/  BPT.TRAP 0x1 ;  /* 0x000000040000795c */ /* 0x000fea0000300000 */
[----:B------:R-:W-:-:S04]  /*8280*/  HFMA2 R3, -RZ, RZ, 0, 0 ;  /* 0x00000000ff037431 */ /* 0x000fc800000001ff */
[----:B------:R-:W-:Y:S05]  /*8290*/  RET.REL.NODEC R2 `(_ZN7cutlass13device_kernelINS_4gemm6kernel13GemmUniversalIN4cute5tupleIJiiiiEEENS1_10collective13CollectiveMmaINS1_35MainloopSm100TmaUmmaWarpSpecializedILi27ELi2ELi4ENS5_IJNS4_1CILi1EEESB_SB_EEEEENS5_IJNSA_ILi64EEESE_SE_EEEaNS5_IJlSB_lEEEaSG_NS4_8TiledMMAINS4_8MMA_AtomIJNS4_15SM100_MMA_S8_SSIaaiLi64ELi64ELNS4_4UMMA5MajorE0ELSL_0ELNSK_8SaturateE0EEEEEENS4_6LayoutISC_NS5_IJNSA_ILi0EEESQ_SQ_EEEEENS5_IJNS4_10UnderscoreEST_ST_EEEEENS4_13SM90_TMA_LOADENS4_14ComposedLayoutINS4_7SwizzleILi2ELi4ELi3EEENS4_18smem_ptr_flag_bitsILi8EEENSP_INS5_IJNSA_ILi8EEESE_EEENS5_IJSE_SB_EEEEEEEvNS4_8identityESW_S16_vS17_EENS_8epilogue10collective18CollectiveEpilogueINS19_23Sm100TmaWarpSpecializedILi1ELi1ELi32ELb0ELb0EEEJSF_NS5_IJNSP_ISE_SB_EES1E_EEEaSG_aSG_NS19_6fusion15FusionCallbacksIS1D_NS1G_17LinearCombinationIaiaiLNS_15FloatRoundStyleE2EEESF_S1F_JEEENS4_5SM1004TMEM4LOAD26SM100_TMEM_LOAD_16dp32b32xESW_S16_NS4_39AutoVectorizingCopyWithAssumedAlignmentILi128EEENS4_14SM90_TMA_STOREES16_S1R_S1R_EEEvvEEEEvNT_6ParamsE) ;  /* 0xffffff7c02587950 */ /* 0x000fea0003c3ffff */
.L_x_197:
[----:B------:R-:W-:-:S00]  /*82a0*/  BRA `(.L_x_197) ;  /* 0xfffffffc00fc7947 */ /* 0x000fc0000383ffff */
[----:B------:R-:W-:-:S00]  /*82b0*/  NOP ;  /* 0x0000000000007918 */ /* 0x000fc00000000000 */
        /* <DEDUP_REMOVED lines=12> */
.L_x_198:


//--------------------- .nv.global.init           --------------------------
	.section	.nv.global.init,"aw",@progbits
.nv.global.init:
	.type		$str$27,@object
	.size		$str$27,($str$28 - $str$27)
$str$27:
        /*0000*/ 	.byte	0x28, 0x61, 0x64, 0x64, 0x72, 0x65, 0x73, 0x73, 0x20, 0x26, 0x20, 0x6d, 0x61, 0x73, 0x6b, 0x29
        /*0010*/ 	.byte	0x20, 0x3d, 0x3d, 0x20, 0x30, 0x00
	.type		$str$28,@object
	.size		$str$28,($str$26 - $str$28)
$str$28:
        /*0016*/ 	.byte	0x2f, 0x74, 0x6d, 0x70, 0x2f, 0x63, 0x75, 0x74, 0x6c, 0x61, 0x73, 0x73, 0x5f, 0x73, 0x77, 0x65
        /*0026*/ 	.byte	0x65, 0x70, 0x5f, 0x73, 0x72, 0x63, 0x2f, 0x69, 0x6e, 0x63, 0x6c, 0x75, 0x64, 0x65, 0x2f, 0x63
        /*0036*/ 	.byte	0x75, 0x74, 0x65, 0x2f, 0x70, 0x6f, 0x69, 0x6e, 0x74, 0x65, 0x72, 0x5f, 0x66, 0x6c, 0x61, 0x67
        /*0046*/ 	.byte	0x67, 0x65, 0x64, 0x2e, 0x68, 0x70, 0x70, 0x00
	.type		$str$26,@object
	.size		$str$26,($str$25 - $str$26)
$str$26:
        /*004e*/ 	.byte	0x2f, 0x74, 0x6d, 0x70, 0x2f, 0x63, 0x75, 0x74, 0x6c, 0x61, 0x73, 0x73, 0x5f, 0x73, 0x77, 0x65
        /*005e*/ 	.byte	0x65, 0x70, 0x5f, 0x73, 0x72, 0x63, 0x2f, 0x69, 0x6e, 0x63, 0x6c, 0x75, 0x64, 0x65, 0x2f, 0x63
        /*006e*/ 	.byte	0x75, 0x74, 0x65, 0x2f, 0x61, 0x74, 0x6f, 0x6d, 0x2f, 0x63, 0x6f, 0x70, 0x79, 0x5f, 0x74, 0x72
        /*007e*/ 	.byte	0x61, 0x69, 0x74, 0x73, 0x5f, 0x73, 0x6d, 0x31, 0x30, 0x30, 0x2e, 0x68, 0x70, 0x70, 0x00
	.type		$str$25,@object
	.size		$str$25,(__unnamed_1 - $str$25)
$str$25:
        /*008d*/ 	.byte	0x28, 0x28, 0x75, 0x69, 0x6e, 0x74, 0x33, 0x32, 0x5f, 0x74, 0x28, 0x74, 0x68, 0x72, 0x65, 0x61
        /*009d*/ 	.byte	0x64, 0x49, 0x64, 0x78, 0x2e, 0x78, 0x29, 0x20, 0x2f, 0x20, 0x33, 0x32, 0x29, 0x20, 0x25, 0x20
        /*00ad*/ 	.byte	0x34, 0x29, 0x20, 0x3d, 0x3d, 0x20, 0x28, 0x28, 0x28, 0x74, 0x6d, 0x65, 0x6d, 0x5f, 0x61, 0x64
        /*00bd*/ 	.byte	0x64, 0x72, 0x20, 0x3e, 0x3e, 0x20, 0x31, 0x36, 0x29, 0x20, 0x2f, 0x20, 0x33, 0x32, 0x29, 0x20
        /*00cd*/ 	.byte	0x25, 0x20, 0x34, 0x29, 0x00
	.type		__unnamed_1,@object
	.size		__unnamed_1,(__unnamed_2 - __unnamed_1)
__unnamed_1:
        /*00d2*/ 	.byte	0x61, 0x75, 0x74, 0x6f, 0x20, 0x63, 0x75, 0x74, 0x65, 0x3a, 0x3a, 0x61, 0x73, 0x5f, 0x70, 0x6f
        /* <DEDUP_REMOVED lines=24> */
        /*0262*/ 	.byte	0x00
	.type		__unnamed_2,@object
	.size		__unnamed_2,(.L_2 - __unnamed_2)
__unnamed_2:
        /* <DEDUP_REMOVED lines=41> */
.L_2:


//--------------------- .nv.shared._ZN7cutlass13device_kernelINS_4gemm6kernel13GemmUniversalIN4cute5tupleIJiiiiEEENS1_10collective13CollectiveMmaINS1_35MainloopSm100TmaUmmaWarpSpecializedILi27ELi2ELi4ENS5_IJNS4_1CILi1EEESB_SB_EEEEENS5_IJNSA_ILi64EEESE_SE_EEEaNS5_IJlSB_lEEEaSG_NS4_8TiledMMAINS4_8MMA_AtomIJNS4_15SM100_MMA_S8_SSIaaiLi64ELi64ELNS4_4UMMA5MajorE0ELSL_0ELNSK_8SaturateE0EEEEEENS4_6LayoutISC_NS5_IJNSA_ILi0EEESQ_SQ_EEEEENS5_IJNS4_10UnderscoreEST_ST_EEEEENS4_13SM90_TMA_LOADENS4_14ComposedLayoutINS4_7SwizzleILi2ELi4ELi3EEENS4_18smem_ptr_flag_bitsILi8EEENSP_INS5_IJNSA_ILi8EEESE_EEENS5_IJSE_SB_EEEEEEEvNS4_8identityESW_S16_vS17_EENS_8epilogue10collective18CollectiveEpilogueINS19_23Sm100TmaWarpSpecializedILi1ELi1ELi32ELb0ELb0EEEJSF_NS5_IJNSP_ISE_SB_EES1E_EEEaSG_aSG_NS19_6fusion15FusionCallbacksIS1D_NS1G_17LinearCombinationIaiaiLNS_15FloatRoundStyleE2EEESF_S1F_JEEENS4_5SM1004TMEM4LOAD26SM100_TMEM_LOAD_16dp32b32xESW_S16_NS4_39AutoVectorizingCopyWithAssumedAlignmentILi128EEENS4_14SM90_TMA_STOREES16_S1R_S1R_EEEvvEEEEvNT_6ParamsE --------------------------
	.section	.nv.shared._ZN7cutlass13device_kernelINS_4gemm6kernel13GemmUniversalIN4cute5tupleIJiiiiEEENS1_10collective13CollectiveMmaINS1_35MainloopSm100TmaUmmaWarpSpecializedILi27ELi2ELi4ENS5_IJNS4_1CILi1EEESB_SB_EEEEENS5_IJNSA_ILi64EEESE_SE_EEEaNS5_IJlSB_lEEEaSG_NS4_8TiledMMAINS4_8MMA_AtomIJNS4_15SM100_MMA_S8_SSIaaiLi64ELi64ELNS4_4UMMA5MajorE0ELSL_0ELNSK_8SaturateE0EEEEEENS4_6LayoutISC_NS5_IJNSA_ILi0EEESQ_SQ_EEEEENS5_IJNS4_10UnderscoreEST_ST_EEEEENS4_13SM90_TMA_LOADENS4_14ComposedLayoutINS4_7SwizzleILi2ELi4ELi3EEENS4_18smem_ptr_flag_bitsILi8EEENSP_INS5_IJNSA_ILi8EEESE_EEENS5_IJSE_SB_EEEEEEEvNS4_8identityESW_S16_vS17_EENS_8epilogue10collective18CollectiveEpilogueINS19_23Sm100TmaWarpSpecializedILi1ELi1ELi32ELb0ELb0EEEJSF_NS5_IJNSP_ISE_SB_EES1E_EEEaSG_aSG_NS19_6fusion15FusionCallbacksIS1D_NS1G_17LinearCombinationIaiaiLNS_15FloatRoundStyleE2EEESF_S1F_JEEENS4_5SM1004TMEM4LOAD26SM100_TMEM_LOAD_16dp32b32xESW_S16_NS4_39AutoVectorizingCopyWithAssumedAlignmentILi128EEENS4_14SM90_TMA_STOREES16_S1R_S1R_EEEvvEEEEvNT_6ParamsE,"aw",@nobits
	.sectionflags	@""
	.align	16
	.zero		1024


//--------------------- .nv.shared.reserved.0     --------------------------
	.section	.nv.shared.reserved.0,"aw",@nobits
	.weak		__nv_reservedSMEM_offset_0_alias
	.size		__nv_reservedSMEM_offset_0_alias, 0, 64
	.other		__nv_reservedSMEM_offset_0_alias,@"STO_CUDA_RESERVED_SHARED STV_DEFAULT"
__nv_reservedSMEM_offset_0_alias:
	.zero		0
.nv.shared.reserved.0:
	.zero		64
	.weak		__nv_reservedSMEM_tcgen05_partition
	.type		__nv_reservedSMEM_tcgen05_partition,@object
	.size		__nv_reservedSMEM_tcgen05_partition,(.L_0 - __nv_reservedSMEM_tcgen05_partition)
__nv_reservedSMEM_tcgen05_partition:
	.zero		32
.L_0:


//--------------------- .nv.global                --------------------------
	.section	.nv.global,"aw",@nobits
.nv.global:
	.type		_ZN40_INTERNAL_5f1e34ae_4_k_cu_21e784a9_260644cute1_E,@object
	.size		_ZN40_INTERNAL_5f1e34ae_4_k_cu_21e784a9_260644cute1_E,(_ZN40_INTERNAL_5f1e34ae_4_k_cu_21e784a9_260644cuda3std3__45__cpo6cbeginE - _ZN40_INTERNAL_5f1e34ae_4_k_cu_21e784a9_260644cute1_E)
_ZN40_INTERNAL_5f1e34ae_4_k_cu_21e784a9_260644cute1_E:
	.zero		1
	.type		_ZN40_INTERNAL_5f1e34ae_4_k_cu_21e784a9_260644cuda3std3__45__cpo6cbeginE,@object
	.size		_ZN40_INTERNAL_5f1e34ae_4_k_cu_21e784a9_260644cuda3std3__45__cpo6cbeginE,(_ZN40_INTERNAL_5f1e34ae_4_k_cu_21e784a9_260644cuda3std3__48in_placeE - _ZN40_INTERNAL_5f1e34ae_4_k_cu_21e784a9_260644cuda3std3__45__cpo6cbeginE)
_ZN40_INTERNAL_5f1e34ae_4_k_cu_21e784a9_260644cuda3std3__45__cpo6cbeginE:
	.zero		1
	.type		_ZN40_INTERNAL_5f1e34ae_4_k_cu_21e784a9_260644cuda3std3__48in_placeE,@object
	.size		_ZN40_INTERNAL_5f1e34ae_4_k_cu_21e784a9_260644cuda3std3__48in_placeE,(_ZN40_INTERNAL_5f1e34ae_4_k_cu_21e784a9_260644cuda3std6ranges3__45__cpo9iter_moveE - _ZN40_INTERNAL_5f1e34ae_4_k_cu_21e784a9_260644cuda3std3__48in_placeE)
_ZN40_INTERNAL_5f1e34ae_4_k_cu_21e784a9_260644cuda3std3__48in_placeE:
	.zero		1
	.type		_ZN40_INTERNAL_5f1e34ae_4_k_cu_21e784a9_260644cuda3std6ranges3__45__cpo9iter_moveE,@object
	.size		_ZN40_INTERNAL_5f1e34ae_4_k_cu_21e784a9_260644cuda3std6ranges3__45__cpo9iter_moveE,(_ZN40_INTERNAL_5f1e34ae_4_k_cu_21e784a9_260644cuda3std3__45__cpo5beginE - _ZN40_INTERNAL_5f1e34ae_4_k_cu_21e784a9_260644cuda3std6ranges3__45__cpo9iter_moveE)
_ZN40_INTERNAL_5f1e34ae_4_k_cu_21e784a9_260644cuda3std6ranges3__45__cpo9iter_moveE:
	.zero		1
	.type		_ZN40_INTERNAL_5f1e34ae_4_k_cu_21e784a9_260644cuda3std3__45__cpo5beginE,@object
	.size		_ZN40_INTERNAL_5f1e34ae_4_k_cu_21e784a9_260644cuda3std3__45__cpo5beginE,(_ZN40_INTERNAL_5f1e34ae_4_k_cu_21e784a9_260644cuda3std3__442_GLOBAL__N__5f1e34ae_4_k_cu_21e784a9_260646ignoreE - _ZN40_INTERNAL_5f1e34ae_4_k_cu_21e784a9_260644cuda3std3__45__cpo5beginE)
_ZN40_INTERNAL_5f1e34ae_4_k_cu_21e784a9_260644cuda3std3__45__cpo5beginE:
	.zero		1
	.type		_ZN40_INTERNAL_5f1e34ae_4_k_cu_21e784a9_260644cuda3std3__442_GLOBAL__N__5f1e34ae_4_k_cu_21e784a9_260646ignoreE,@object
	.size		_ZN40_INTERNAL_5f1e34ae_4_k_cu_21e784a9_260644cuda3std3__442_GLOBAL__N__5f1e34ae_4_k_cu_21e784a9_260646ignoreE,(_ZN40_INTERNAL_5f1e34ae_4_k_cu_21e784a9_260644cute7productE - _ZN40_INTERNAL_5f1e34ae_4_k_cu_21e784a9_260644cuda3std3__442_GLOBAL__N__5f1e34ae_4_k_cu_21e784a9_260646ignoreE)
_ZN40_INTERNAL_5f1e34ae_4_k_cu_21e784a9_260644cuda3std3__442_GLOBAL__N__5f1e34ae_4_k_cu_21e784a9_260646ignoreE:
	.zero		1
	.type		_ZN40_INTERNAL_5f1e34ae_4_k_cu_21e784a9_260644cute7productE,@object
	.size		_ZN40_INTERNAL_5f1e34ae_4_k_cu_21e784a9_260644cute7productE,(_ZN40_INTERNAL_5f1e34ae_4_k_cu_21e784a9_260644cuda3std3__45__cpo3endE - _ZN40_INTERNAL_5f1e34ae_4_k_cu_21e784a9_260644cute7productE)
_ZN40_INTERNAL_5f1e34ae_4_k_cu_21e784a9_260644cute7productE:
	.zero		1
	.type		_ZN40_INTERNAL_5f1e34ae_4_k_cu_21e784a9_260644cuda3std3__45__cpo3endE,@object
	.size		_ZN40_INTERNAL_5f1e34ae_4_k_cu_21e784a9_260644cuda3std3__45__cpo3endE,(_ZN40_INTERNAL_5f1e34ae_4_k_cu_21e784a9_260644cuda3std3__419piecewise_constructE - _ZN40_INTERNAL_5f1e34ae_4_k_cu_21e784a9_260644cuda3std3__45__cpo3endE)
_ZN40_INTERNAL_5f1e34ae_4_k_cu_21e784a9_260644cuda3std3__45__cpo3endE:
	.zero		1
	.type		_ZN40_INTERNAL_5f1e34ae_4_k_cu_21e784a9_260644cuda3std3__419piecewise_constructE,@object
	.size		_ZN40_INTERNAL_5f1e34ae_4_k_cu_21e784a9_260644cuda3std3__419piecewise_constructE,(_ZN40_INTERNAL_5f1e34ae_4_k_cu_21e784a9_260644cuda3std3__45__cpo4cendE - _ZN40_INTERNAL_5f1e34ae_4_k_cu_21e784a9_260644cuda3std3__419piecewise_constructE)
_ZN40_INTERNAL_5f1e34ae_4_k_cu_21e784a9_260644cuda3std3__419piecewise_constructE:
	.zero		1
	.type		_ZN40_INTERNAL_5f1e34ae_4_k_cu_21e784a9_260644cuda3std3__45__cpo4cendE,@object
	.size		_ZN40_INTERNAL_5f1e34ae_4_k_cu_21e784a9_260644cuda3std3__45__cpo4cendE,(_ZN40_INTERNAL_5f1e34ae_4_k_cu_21e784a9_260644cuda3std6ranges3__45__cpo4swapE - _ZN40_INTERNAL_5f1e34ae_4_k_cu_21e784a9_260644cuda3std3__45__cpo4cendE)
_ZN40_INTERNAL_5f1e34ae_4_k_cu_21e784a9_260644cuda3std3__45__cpo4cendE:
	.zero		1
	.type		_ZN40_INTERNAL_5f1e34ae_4_k_cu_21e784a9_260644cuda3std6ranges3__45__cpo4swapE,@object
	.size		_ZN40_INTERNAL_5f1e34ae_4_k_cu_21e784a9_260644cuda3std6ranges3__45__cpo4swapE,(.L_10 - _ZN40_INTERNAL_5f1e34ae_4_k_cu_21e784a9_260644cuda3std6ranges3__45__cpo4swapE)
_ZN40_INTERNAL_5f1e34ae_4_k_cu_21e784a9_260644cuda3std6ranges3__45__cpo4swapE:
	.zero		1
.L_10:


//--------------------- .nv.constant0._ZN7cutlass13device_kernelINS_4gemm6kernel13GemmUniversalIN4cute5tupleIJiiiiEEENS1_10collective13CollectiveMmaINS1_35MainloopSm100TmaUmmaWarpSpecializedILi27ELi2ELi4ENS5_IJNS4_1CILi1EEESB_SB_EEEEENS5_IJNSA_ILi64EEESE_SE_EEEaNS5_IJlSB_lEEEaSG_NS4_8TiledMMAINS4_8MMA_AtomIJNS4_15SM100_MMA_S8_SSIaaiLi64ELi64ELNS4_4UMMA5MajorE0ELSL_0ELNSK_8SaturateE0EEEEEENS4_6LayoutISC_NS5_IJNSA_ILi0EEESQ_SQ_EEEEENS5_IJNS4_10UnderscoreEST_ST_EEEEENS4_13SM90_TMA_LOADENS4_14ComposedLayoutINS4_7SwizzleILi2ELi4ELi3EEENS4_18smem_ptr_flag_bitsILi8EEENSP_INS5_IJNSA_ILi8EEESE_EEENS5_IJSE_SB_EEEEEEEvNS4_8identityESW_S16_vS17_EENS_8epilogue10collective18CollectiveEpilogueINS19_23Sm100TmaWarpSpecializedILi1ELi1ELi32ELb0ELb0EEEJSF_NS5_IJNSP_ISE_SB_EES1E_EEEaSG_aSG_NS19_6fusion15FusionCallbacksIS1D_NS1G_17LinearCombinationIaiaiLNS_15FloatRoundStyleE2EEESF_S1F_JEEENS4_5SM1004TMEM4LOAD26SM100_TMEM_LOAD_16dp32b32xESW_S16_NS4_39AutoVectorizingCopyWithAssumedAlignmentILi128EEENS4_14SM90_TMA_STOREES16_S1R_S1R_EEEvvEEEEvNT_6ParamsE --------------------------
	.section	.nv.constant0._ZN7cutlass13device_kernelINS_4gemm6kernel13GemmUniversalIN4cute5tupleIJiiiiEEENS1_10collective13CollectiveMmaINS1_35MainloopSm100TmaUmmaWarpSpecializedILi27ELi2ELi4ENS5_IJNS4_1CILi1EEESB_SB_EEEEENS5_IJNSA_ILi64EEESE_SE_EEEaNS5_IJlSB_lEEEaSG_NS4_8TiledMMAINS4_8MMA_AtomIJNS4_15SM100_MMA_S8_SSIaaiLi64ELi64ELNS4_4UMMA5MajorE0ELSL_0ELNSK_8SaturateE0EEEEEENS4_6LayoutISC_NS5_IJNSA_ILi0EEESQ_SQ_EEEEENS5_IJNS4_10UnderscoreEST_ST_EEEEENS4_13SM90_TMA_LOADENS4_14ComposedLayoutINS4_7SwizzleILi2ELi4ELi3EEENS4_18smem_ptr_flag_bitsILi8EEENSP_INS5_IJNSA_ILi8EEESE_EEENS5_IJSE_SB_EEEEEEEvNS4_8identityESW_S16_vS17_EENS_8epilogue10collective18CollectiveEpilogueINS19_23Sm100TmaWarpSpecializedILi1ELi1ELi32ELb0ELb0EEEJSF_NS5_IJNSP_ISE_SB_EES1E_EEEaSG_aSG_NS19_6fusion15FusionCallbacksIS1D_NS1G_17LinearCombinationIaiaiLNS_15FloatRoundStyleE2EEESF_S1F_JEEENS4_5SM1004TMEM4LOAD26SM100_TMEM_LOAD_16dp32b32xESW_S16_NS4_39AutoVectorizingCopyWithAssumedAlignmentILi128EEENS4_14SM90_TMA_STOREES16_S1R_S1R_EEEvvEEEEvNT_6ParamsE,"a",@progbits
	.sectionflags	@""
	.align	4
.nv.constant0._ZN7cutlass13device_kernelINS_4gemm6kernel13GemmUniversalIN4cute5tupleIJiiiiEEENS1_10collective13CollectiveMmaINS1_35MainloopSm100TmaUmmaWarpSpecializedILi27ELi2ELi4ENS5_IJNS4_1CILi1EEESB_SB_EEEEENS5_IJNSA_ILi64EEESE_SE_EEEaNS5_IJlSB_lEEEaSG_NS4_8TiledMMAINS4_8MMA_AtomIJNS4_15SM100_MMA_S8_SSIaaiLi64ELi64ELNS4_4UMMA5MajorE0ELSL_0ELNSK_8SaturateE0EEEEEENS4_6LayoutISC_NS5_IJNSA_ILi0EEESQ_SQ_EEEEENS5_IJNS4_10UnderscoreEST_ST_EEEEENS4_13SM90_TMA_LOADENS4_14ComposedLayoutINS4_7SwizzleILi2ELi4ELi3EEENS4_18smem_ptr_flag_bitsILi8EEENSP_INS5_IJNSA_ILi8EEESE_EEENS5_IJSE_SB_EEEEEEEvNS4_8identityESW_S16_vS17_EENS_8epilogue10collective18CollectiveEpilogueINS19_23Sm100TmaWarpSpecializedILi1ELi1ELi32ELb0ELb0EEEJSF_NS5_IJNSP_ISE_SB_EES1E_EEEaSG_aSG_NS19_6fusion15FusionCallbacksIS1D_NS1G_17LinearCombinationIaiaiLNS_15FloatRoundStyleE2EEESF_S1F_JEEENS4_5SM1004TMEM4LOAD26SM100_TMEM_LOAD_16dp32b32xESW_S16_NS4_39AutoVectorizingCopyWithAssumedAlignmentILi128EEENS4_14SM90_TMA_STOREES16_S1R_S1R_EEEvvEEEEvNT_6ParamsE:
	.zero		2944


//--------------------- SYMBOLS --------------------------

	.type		.nv.reservedSmem.offset0,@object
	.size		.nv.reservedSmem.offset0,0x4
	.type		.nv.reservedSmem.cap,@object
	.size		.nv.reservedSmem.cap,0x4
	.type		__assertfail,@function
